	.target	sm_90a

	.elftype	@"ET_EXEC"


//--------------------- .note.nv.tkinfo           --------------------------
	.section	.note.nv.tkinfo,"",@"SHT_NOTE"
	.sectionflags	@"SHF_NOTE_NV_TKINFO"
	.tkinfo
        /*0018*/ 	.word	0x00000002
        /*0030*/ 	.string	""
        /*0030*/ 	.string	"ptxas"
        /*0030*/ 	.string	"Cuda compilation tools, release 13.0, V13.0.88"
        /*0030*/ 	.string	"Build cuda_13.0.r13.0/compiler.36424714_0"
        /*0030*/ 	.string	"-arch sm_90a -m 64 "



//--------------------- .note.nv.cuinfo           --------------------------
	.section	.note.nv.cuinfo,"",@"SHT_NOTE"
	.sectionflags	@"SHF_NOTE_NV_CUINFO"
        /*0018*/ 	.short	0x0002
        /*001a*/ 	.short	0x005a
        /*001c*/ 	.short	0x0082
	.zero		2


//--------------------- .nv.info                  --------------------------
	.section	.nv.info,"",@"SHT_CUDA_INFO"
	.align	4


	//----- nvinfo : EIATTR_REGCOUNT
	.align		4
        /*0000*/ 	.byte	0x04, 0x2f
        /*0002*/ 	.short	(.L_15 - .L_14)
	.align		4
.L_14:
        /*0004*/ 	.word	index@(_ZN7cutlass13device_kernelINS_4gemm6kernel13GemmUniversalIN4cute5tupleIJiiiiEEENS1_10collective13CollectiveMmaINS1_34MainloopSm90TmaGmmaWarpSpecializedILi7ENS5_IJNS4_1CILi1EEENSA_ILi4EEESB_EEENS1_35KernelTmaWarpSpecializedCooperativeEEENS5_IJNSA_ILi128EEESG_NSA_ILi64EEEEEENS_6half_tENS5_IJlSB_lEEESJ_NS5_IJSB_llEEENS4_8TiledMMAINS4_8MMA_AtomIJNS4_4SM904GMMA26MMA_64x128x16_F32F16F16_SSILNSP_5MajorE0ELSR_1ELNSP_7ScaleInE1ELSS_1EEEEEENS4_6LayoutINS5_IJNSA_ILi2EEESB_SB_EEENS5_IJSB_NSA_ILi0EEESY_EEEEENS5_IJNS4_10UnderscoreES11_S11_EEEEENS4_23SM90_TMA_LOAD_MULTICASTENS4_14ComposedLayoutINS4_7SwizzleILi3ELi4ELi3EEENS4_18smem_ptr_flag_bitsILi16EEENSV_INS5_IJNSA_ILi8EEESH_EEENS5_IJSH_SB_EEEEEEEvNS4_8identityENS4_13SM90_TMA_LOADENS15_IS17_S19_NSV_INS5_IJSH_S1A_EEENS5_IJSB_SH_EEEEEEEvS1F_EENS_8epilogue10collective6detail29Sm90TmaWarpSpecializedAdapterINS1N_15DefaultEpilogueISJ_SK_SK_NS1M_6thread17LinearCombinationISJ_Li1EffLNS1R_9ScaleType4KindE0ELNS_15FloatRoundStyleE2ESJ_EENS1_15EpilogueDefaultEEEEEvvEEEEvNT_6ParamsE)
        /*0008*/ 	.word	0x000000a8


	//----- nvinfo : EIATTR_FRAME_SIZE
	.align		4
.L_15:
        /*000c*/ 	.byte	0x04, 0x11
        /*000e*/ 	.short	(.L_17 - .L_16)
	.align		4
.L_16:
        /*0010*/ 	.word	index@(_ZN7cutlass13device_kernelINS_4gemm6kernel13GemmUniversalIN4cute5tupleIJiiiiEEENS1_10collective13CollectiveMmaINS1_34MainloopSm90TmaGmmaWarpSpecializedILi7ENS5_IJNS4_1CILi1EEENSA_ILi4EEESB_EEENS1_35KernelTmaWarpSpecializedCooperativeEEENS5_IJNSA_ILi128EEESG_NSA_ILi64EEEEEENS_6half_tENS5_IJlSB_lEEESJ_NS5_IJSB_llEEENS4_8TiledMMAINS4_8MMA_AtomIJNS4_4SM904GMMA26MMA_64x128x16_F32F16F16_SSILNSP_5MajorE0ELSR_1ELNSP_7ScaleInE1ELSS_1EEEEEENS4_6LayoutINS5_IJNSA_ILi2EEESB_SB_EEENS5_IJSB_NSA_ILi0EEESY_EEEEENS5_IJNS4_10UnderscoreES11_S11_EEEEENS4_23SM90_TMA_LOAD_MULTICASTENS4_14ComposedLayoutINS4_7SwizzleILi3ELi4ELi3EEENS4_18smem_ptr_flag_bitsILi16EEENSV_INS5_IJNSA_ILi8EEESH_EEENS5_IJSH_SB_EEEEEEEvNS4_8identityENS4_13SM90_TMA_LOADENS15_IS17_S19_NSV_INS5_IJSH_S1A_EEENS5_IJSB_SH_EEEEEEEvS1F_EENS_8epilogue10collective6detail29Sm90TmaWarpSpecializedAdapterINS1N_15DefaultEpilogueISJ_SK_SK_NS1M_6thread17LinearCombinationISJ_Li1EffLNS1R_9ScaleType4KindE0ELNS_15FloatRoundStyleE2ESJ_EENS1_15EpilogueDefaultEEEEEvvEEEEvNT_6ParamsE)
        /*0014*/ 	.word	0x00000000


	//----- nvinfo : EIATTR_MIN_STACK_SIZE
	.align		4
.L_17:
        /*0018*/ 	.byte	0x04, 0x12
        /*001a*/ 	.short	(.L_19 - .L_18)
	.align		4
.L_18:
        /*001c*/ 	.word	index@(_ZN7cutlass13device_kernelINS_4gemm6kernel13GemmUniversalIN4cute5tupleIJiiiiEEENS1_10collective13CollectiveMmaINS1_34MainloopSm90TmaGmmaWarpSpecializedILi7ENS5_IJNS4_1CILi1EEENSA_ILi4EEESB_EEENS1_35KernelTmaWarpSpecializedCooperativeEEENS5_IJNSA_ILi128EEESG_NSA_ILi64EEEEEENS_6half_tENS5_IJlSB_lEEESJ_NS5_IJSB_llEEENS4_8TiledMMAINS4_8MMA_AtomIJNS4_4SM904GMMA26MMA_64x128x16_F32F16F16_SSILNSP_5MajorE0ELSR_1ELNSP_7ScaleInE1ELSS_1EEEEEENS4_6LayoutINS5_IJNSA_ILi2EEESB_SB_EEENS5_IJSB_NSA_ILi0EEESY_EEEEENS5_IJNS4_10UnderscoreES11_S11_EEEEENS4_23SM90_TMA_LOAD_MULTICASTENS4_14ComposedLayoutINS4_7SwizzleILi3ELi4ELi3EEENS4_18smem_ptr_flag_bitsILi16EEENSV_INS5_IJNSA_ILi8EEESH_EEENS5_IJSH_SB_EEEEEEEvNS4_8identityENS4_13SM90_TMA_LOADENS15_IS17_S19_NSV_INS5_IJSH_S1A_EEENS5_IJSB_SH_EEEEEEEvS1F_EENS_8epilogue10collective6detail29Sm90TmaWarpSpecializedAdapterINS1N_15DefaultEpilogueISJ_SK_SK_NS1M_6thread17LinearCombinationISJ_Li1EffLNS1R_9ScaleType4KindE0ELNS_15FloatRoundStyleE2ESJ_EENS1_15EpilogueDefaultEEEEEvvEEEEvNT_6ParamsE)
        /*0020*/ 	.word	0x00000000
.L_19:


//--------------------- .nv.compat                --------------------------
	.section	.nv.compat,"",@"SHT_CUDA_COMPAT_INFO"
	.align	4
        /*0000*/ 	.byte	0x02, 0x09, 0x01, 0x00, 0x02, 0x02, 0x04, 0x00, 0x02, 0x05, 0x05, 0x00, 0x03, 0x07, 0x01, 0x01
        /*0010*/ 	.byte	0x02, 0x03, 0x01, 0x00, 0x02, 0x06, 0x01, 0x00, 0x04, 0x0b, 0x08, 0x00, 0x00, 0x00, 0x00, 0x00
        /*0020*/ 	.byte	0x00, 0x00, 0x00, 0x00


//--------------------- .nv.info._ZN7cutlass13device_kernelINS_4gemm6kernel13GemmUniversalIN4cute5tupleIJiiiiEEENS1_10collective13CollectiveMmaINS1_34MainloopSm90TmaGmmaWarpSpecializedILi7ENS5_IJNS4_1CILi1EEENSA_ILi4EEESB_EEENS1_35KernelTmaWarpSpecializedCooperativeEEENS5_IJNSA_ILi128EEESG_NSA_ILi64EEEEEENS_6half_tENS5_IJlSB_lEEESJ_NS5_IJSB_llEEENS4_8TiledMMAINS4_8MMA_AtomIJNS4_4SM904GMMA26MMA_64x128x16_F32F16F16_SSILNSP_5MajorE0ELSR_1ELNSP_7ScaleInE1ELSS_1EEEEEENS4_6LayoutINS5_IJNSA_ILi2EEESB_SB_EEENS5_IJSB_NSA_ILi0EEESY_EEEEENS5_IJNS4_10UnderscoreES11_S11_EEEEENS4_23SM90_TMA_LOAD_MULTICASTENS4_14ComposedLayoutINS4_7SwizzleILi3ELi4ELi3EEENS4_18smem_ptr_flag_bitsILi16EEENSV_INS5_IJNSA_ILi8EEESH_EEENS5_IJSH_SB_EEEEEEEvNS4_8identityENS4_13SM90_TMA_LOADENS15_IS17_S19_NSV_INS5_IJSH_S1A_EEENS5_IJSB_SH_EEEEEEEvS1F_EENS_8epilogue10collective6detail29Sm90TmaWarpSpecializedAdapterINS1N_15DefaultEpilogueISJ_SK_SK_NS1M_6thread17LinearCombinationISJ_Li1EffLNS1R_9ScaleType4KindE0ELNS_15FloatRoundStyleE2ESJ_EENS1_15EpilogueDefaultEEEEEvvEEEEvNT_6ParamsE --------------------------
	.section	.nv.info._ZN7cutlass13device_kernelINS_4gemm6kernel13GemmUniversalIN4cute5tupleIJiiiiEEENS1_10collective13CollectiveMmaINS1_34MainloopSm90TmaGmmaWarpSpecializedILi7ENS5_IJNS4_1CILi1EEENSA_ILi4EEESB_EEENS1_35KernelTmaWarpSpecializedCooperativeEEENS5_IJNSA_ILi128EEESG_NSA_ILi64EEEEEENS_6half_tENS5_IJlSB_lEEESJ_NS5_IJSB_llEEENS4_8TiledMMAINS4_8MMA_AtomIJNS4_4SM904GMMA26MMA_64x128x16_F32F16F16_SSILNSP_5MajorE0ELSR_1ELNSP_7ScaleInE1ELSS_1EEEEEENS4_6LayoutINS5_IJNSA_ILi2EEESB_SB_EEENS5_IJSB_NSA_ILi0EEESY_EEEEENS5_IJNS4_10UnderscoreES11_S11_EEEEENS4_23SM90_TMA_LOAD_MULTICASTENS4_14ComposedLayoutINS4_7SwizzleILi3ELi4ELi3EEENS4_18smem_ptr_flag_bitsILi16EEENSV_INS5_IJNSA_ILi8EEESH_EEENS5_IJSH_SB_EEEEEEEvNS4_8identityENS4_13SM90_TMA_LOADENS15_IS17_S19_NSV_INS5_IJSH_S1A_EEENS5_IJSB_SH_EEEEEEEvS1F_EENS_8epilogue10collective6detail29Sm90TmaWarpSpecializedAdapterINS1N_15DefaultEpilogueISJ_SK_SK_NS1M_6thread17LinearCombinationISJ_Li1EffLNS1R_9ScaleType4KindE0ELNS_15FloatRoundStyleE2ESJ_EENS1_15EpilogueDefaultEEEEEvvEEEEvNT_6ParamsE,"",@"SHT_CUDA_INFO"
	.sectionflags	@""
	.align	4


	//----- nvinfo : EIATTR_CUDA_API_VERSION
	.align		4
        /*0000*/ 	.byte	0x04, 0x37
        /*0002*/ 	.short	(.L_21 - .L_20)
.L_20:
        /*0004*/ 	.word	0x00000082


	//----- nvinfo : EIATTR_KPARAM_INFO
	.align		4
.L_21:
        /*0008*/ 	.byte	0x04, 0x17
        /*000a*/ 	.short	(.L_23 - .L_22)
.L_22:
        /*000c*/ 	.word	0x00000000
        /*0010*/ 	.short	0x0000
        /*0012*/ 	.short	0x0070
        /*0014*/ 	.byte	0x00, 0xf0, 0x01, 0x10


	//----- nvinfo : EIATTR_SPARSE_MMA_MASK
	.align		4
.L_23:
        /*0018*/ 	.byte	0x03, 0x50
        /*001a*/ 	.short	0x0000


	//----- nvinfo : EIATTR_MAXREG_COUNT
	.align		4
        /*001c*/ 	.byte	0x03, 0x1b
        /*001e*/ 	.short	0x00a8


	//----- nvinfo : EIATTR_NUM_BARRIERS
	.align		4
        /*0020*/ 	.byte	0x02, 0x4c
        /*0022*/ 	.byte	0x01
	.zero		1


	//----- nvinfo : EIATTR_EXTERNS
	.align		4
        /*0024*/ 	.byte	0x04, 0x0f
        /*0026*/ 	.short	(.L_25 - .L_24)


	//   ....[0]....
	.align		4
.L_24:
        /*0028*/ 	.word	index@(__assertfail)


	//----- nvinfo : EIATTR_MERCURY_ISA_VERSION
	.align		4
.L_25:
        /*002c*/ 	.byte	0x03, 0x5f
        /*002e*/ 	.short	0x0101


	//----- nvinfo : EIATTR_INT_WARP_WIDE_INSTR_OFFSETS
	.align		4
        /*0030*/ 	.byte	0x04, 0x31
        /*0032*/ 	.short	(.L_27 - .L_26)


	//   ....[0]....
.L_26:
        /*0034*/ 	.word	0x00000490


	//   ....[1]....
        /*0038*/ 	.word	0x000004b0


	//   ....[2]....
        /*003c*/ 	.word	0x00000680


	//----- nvinfo : EIATTR_COOP_GROUP_MASK_REGIDS
	.align		4
.L_27:
        /*0040*/ 	.byte	0x04, 0x29
        /*0042*/ 	.short	(.L_29 - .L_28)


	//   ....[0]....
.L_28:
        /*0044*/ 	.word	0xffffffff


	//   ....[1]....
        /*0048*/ 	.word	0xffffffff


	//   ....[2]....
        /*004c*/ 	.word	0xffffffff


	//   ....[3]....
        /*0050*/ 	.word	0xffffffff


	//   ....[4]....
        /*0054*/ 	.word	0xffffffff


	//   ....[5]....
        /*0058*/ 	.word	0xffffffff


	//----- nvinfo : EIATTR_COOP_GROUP_INSTR_OFFSETS
	.align		4
.L_29:
        /*005c*/ 	.byte	0x04, 0x28
        /*005e*/ 	.short	(.L_31 - .L_30)


	//   ....[0]....
.L_30:
        /*0060*/ 	.word	0x00000060


	//   ....[1]....
        /*0064*/ 	.word	0x00000070


	//   ....[2]....
        /*0068*/ 	.word	0x00000130


	//   ....[3]....
        /*006c*/ 	.word	0x00000330


	//   ....[4]....
        /*0070*/ 	.word	0x000007f0


	//   ....[5]....
        /*0074*/ 	.word	0x00001470


	//----- nvinfo : EIATTR_REG_RECONFIG
	.align		4
.L_31:
        /*0078*/ 	.byte	0x01, 0x54
	.zero		2


	//----- nvinfo : EIATTR_SYSCALL_OFFSETS
	.align		4
        /*007c*/ 	.byte	0x04, 0x46
        /*007e*/ 	.short	(.L_33 - .L_32)


	//   ....[0]....
.L_32:
        /*0080*/ 	.word	0x00001660


	//----- nvinfo : EIATTR_MBARRIER_INSTR_OFFSETS
	.align		4
.L_33:
        /*0084*/ 	.byte	0x04, 0x39
        /*0086*/ 	.short	(.L_35 - .L_34)


	//   ....[0]....
.L_34:
        /*0088*/ 	.word	0x00000230
        /*008c*/ 	.word	0x000000ff
        /*0090*/ 	.word	0x00000000
        /*0094*/ 	.short	0x0100
        /*0096*/ 	.byte	0x08
	.zero		1


	//   ....[1]....
        /*0098*/ 	.word	0x00000240
        /*009c*/ 	.word	0x000000ff
        /*00a0*/ 	.word	0x00000038
        /*00a4*/ 	.short	0x0100
        /*00a6*/ 	.byte	0x08
	.zero		1


	//   ....[2]....
        /*00a8*/ 	.word	0x00000250
        /*00ac*/ 	.word	0x000000ff
        /*00b0*/ 	.word	0x00000008
        /*00b4*/ 	.short	0x0100
        /*00b6*/ 	.byte	0x08
	.zero		1


	//   ....[3]....
        /*00b8*/ 	.word	0x00000260
        /*00bc*/ 	.word	0x000000ff
        /*00c0*/ 	.word	0x00000040
        /*00c4*/ 	.short	0x0100
        /*00c6*/ 	.byte	0x08
	.zero		1


	//   ....[4]....
        /*00c8*/ 	.word	0x00000270
        /*00cc*/ 	.word	0x000000ff
        /*00d0*/ 	.word	0x00000010
        /*00d4*/ 	.short	0x0100
        /*00d6*/ 	.byte	0x08
	.zero		1


	//   ....[5]....
        /*00d8*/ 	.word	0x00000280
        /*00dc*/ 	.word	0x000000ff
        /*00e0*/ 	.word	0x00000048
        /*00e4*/ 	.short	0x0100
        /*00e6*/ 	.byte	0x08
	.zero		1


	//   ....[6]....
        /*00e8*/ 	.word	0x00000290
        /*00ec*/ 	.word	0x000000ff
        /*00f0*/ 	.word	0x00000018
        /*00f4*/ 	.short	0x0100
        /*00f6*/ 	.byte	0x08
	.zero		1


	//   ....[7]....
        /*00f8*/ 	.word	0x000002a0
        /*00fc*/ 	.word	0x000000ff
        /*0100*/ 	.word	0x00000050
        /*0104*/ 	.short	0x0100
        /*0106*/ 	.byte	0x08
	.zero		1


	//   ....[8]....
        /*0108*/ 	.word	0x000002b0
        /*010c*/ 	.word	0x000000ff
        /*0110*/ 	.word	0x00000020
        /*0114*/ 	.short	0x0100
        /*0116*/ 	.byte	0x08
	.zero		1


	//   ....[9]....
        /*0118*/ 	.word	0x000002c0
        /*011c*/ 	.word	0x000000ff
        /*0120*/ 	.word	0x00000058
        /*0124*/ 	.short	0x0100
        /*0126*/ 	.byte	0x08
	.zero		1


	//   ....[10]....
        /*0128*/ 	.word	0x000002d0
        /*012c*/ 	.word	0x000000ff
        /*0130*/ 	.word	0x00000028
        /*0134*/ 	.short	0x0100
        /*0136*/ 	.byte	0x08
	.zero		1


	//   ....[11]....
        /*0138*/ 	.word	0x000002e0
        /*013c*/ 	.word	0x000000ff
        /*0140*/ 	.word	0x00000060
        /*0144*/ 	.short	0x0100
        /*0146*/ 	.byte	0x08
	.zero		1


	//   ....[12]....
        /*0148*/ 	.word	0x000002f0
        /*014c*/ 	.word	0x000000ff
        /*0150*/ 	.word	0x00000030
        /*0154*/ 	.short	0x0100
        /*0156*/ 	.byte	0x08
	.zero		1


	//   ....[13]....
        /*0158*/ 	.word	0x00000300
        /*015c*/ 	.word	0x000000ff
        /*0160*/ 	.word	0x00000068
        /*0164*/ 	.short	0x0100
        /*0166*/ 	.byte	0x08
	.zero		1


	//   ....[14]....
        /*0168*/ 	.word	0x00000720
        /*016c*/ 	.word	0x000000ff
        /*0170*/ 	.word	0x00000080
        /*0174*/ 	.short	0x0100
        /*0176*/ 	.byte	0x06
	.zero		1


	//   ....[15]....
        /*0178*/ 	.word	0x000007a0
        /*017c*/ 	.word	0x000000ff
        /*0180*/ 	.word	0x00000088
        /*0184*/ 	.short	0x0100
        /*0186*/ 	.byte	0x06
	.zero		1


	//   ....[16]....
        /*0188*/ 	.word	0x00001720
        /*018c*/ 	.word	0x00000003
        /*0190*/ 	.word	0x00000000
        /*0194*/ 	.short	0x010a
        /*0196*/ 	.byte	0x3f
	.zero		1


	//   ....[17]....
        /*0198*/ 	.word	0x00001780
        /*019c*/ 	.word	0x00000003
        /*01a0*/ 	.word	0x00000000
        /*01a4*/ 	.short	0x010a
        /*01a6*/ 	.byte	0x3f
	.zero		1


	//   ....[18]....
        /*01a8*/ 	.word	0x00001b00
        /*01ac*/ 	.word	0x00000005
        /*01b0*/ 	.word	0x00000000
        /*01b4*/ 	.short	0x010a
        /*01b6*/ 	.byte	0x3f
	.zero		1


	//   ....[19]....
        /*01b8*/ 	.word	0x00001b40
        /*01bc*/ 	.word	0x00000005
        /*01c0*/ 	.word	0x00000000
        /*01c4*/ 	.short	0x010a
        /*01c6*/ 	.byte	0x3f
	.zero		1


	//   ....[20]....
        /*01c8*/ 	.word	0x00001da0
        /*01cc*/ 	.word	0x00000004
        /*01d0*/ 	.word	0x00000000
        /*01d4*/ 	.short	0x0101
        /*01d6*/ 	.byte	0x3f
	.zero		1


	//   ....[21]....
        /*01d8*/ 	.word	0x00001fc0
        /*01dc*/ 	.word	0x00000000
        /*01e0*/ 	.word	0x00000000
        /*01e4*/ 	.short	0x0101
        /*01e6*/ 	.byte	0x3f
	.zero		1


	//   ....[22]....
        /*01e8*/ 	.word	0x000070e0
        /*01ec*/ 	.word	0x00000017
        /*01f0*/ 	.word	0x00000038
        /*01f4*/ 	.short	0x010a
        /*01f6*/ 	.byte	0x3f
	.zero		1


	//   ....[23]....
        /*01f8*/ 	.word	0x00007540
        /*01fc*/ 	.word	0x00000006
        /*0200*/ 	.word	0x00000088
        /*0204*/ 	.short	0x0101
        /*0206*/ 	.byte	0x3f
	.zero		1


	//   ....[24]....
        /*0208*/ 	.word	0x00007c30
        /*020c*/ 	.word	0x00000007
        /*0210*/ 	.word	0x00000000
        /*0214*/ 	.short	0x010a
        /*0216*/ 	.byte	0x3f
	.zero		1


	//   ....[25]....
        /*0218*/ 	.word	0x00007cb0
        /*021c*/ 	.word	0x00000006
        /*0220*/ 	.word	0x00000000
        /*0224*/ 	.short	0x010a
        /*0226*/ 	.byte	0x3f
	.zero		1


	//   ....[26]....
        /*0228*/ 	.word	0x00007d40
        /*022c*/ 	.word	0x00000007
        /*0230*/ 	.word	0x00000000
        /*0234*/ 	.short	0x010a
        /*0236*/ 	.byte	0x3f
	.zero		1


	//   ....[27]....
        /*0238*/ 	.word	0x00007dd0
        /*023c*/ 	.word	0x00000006
        /*0240*/ 	.word	0x00000000
        /*0244*/ 	.short	0x010a
        /*0246*/ 	.byte	0x3f
	.zero		1


	//   ....[28]....
        /*0248*/ 	.word	0x00007e60
        /*024c*/ 	.word	0x00000007
        /*0250*/ 	.word	0x00000000
        /*0254*/ 	.short	0x010a
        /*0256*/ 	.byte	0x3f
	.zero		1


	//   ....[29]....
        /*0258*/ 	.word	0x00007ef0
        /*025c*/ 	.word	0x00000006
        /*0260*/ 	.word	0x00000000
        /*0264*/ 	.short	0x010a
        /*0266*/ 	.byte	0x3f
	.zero		1


	//   ....[30]....
        /*0268*/ 	.word	0x00007f80
        /*026c*/ 	.word	0x00000005
        /*0270*/ 	.word	0x00000000
        /*0274*/ 	.short	0x010a
        /*0276*/ 	.byte	0x3f
	.zero		1


	//   ....[31]....
        /*0278*/ 	.word	0x00007fe0
        /*027c*/ 	.word	0x00000003
        /*0280*/ 	.word	0x00000000
        /*0284*/ 	.short	0x010a
        /*0286*/ 	.byte	0x3f
	.zero		1


	//   ....[32]....
        /*0288*/ 	.word	0x00008030
        /*028c*/ 	.word	0x00000005
        /*0290*/ 	.word	0x00000000
        /*0294*/ 	.short	0x010a
        /*0296*/ 	.byte	0x3f
	.zero		1


	//   ....[33]....
        /*0298*/ 	.word	0x00008100
        /*029c*/ 	.word	0x00000017
        /*02a0*/ 	.word	0x00000038
        /*02a4*/ 	.short	0x010a
        /*02a6*/ 	.byte	0x3f
	.zero		1


	//   ....[34]....
        /*02a8*/ 	.word	0x000081d0
        /*02ac*/ 	.word	0x00000007
        /*02b0*/ 	.word	0x00000000
        /*02b4*/ 	.short	0x010a
        /*02b6*/ 	.byte	0x3f
	.zero		1


	//   ....[35]....
        /*02b8*/ 	.word	0x00008220
        /*02bc*/ 	.word	0x00000006
        /*02c0*/ 	.word	0x00000000
        /*02c4*/ 	.short	0x010a
        /*02c6*/ 	.byte	0x3f
	.zero		1


	//   ....[36]....
        /*02c8*/ 	.word	0x00008270
        /*02cc*/ 	.word	0x00000007
        /*02d0*/ 	.word	0x00000000
        /*02d4*/ 	.short	0x010a
        /*02d6*/ 	.byte	0x3f
	.zero		1


	//   ....[37]....
        /*02d8*/ 	.word	0x000082c0
        /*02dc*/ 	.word	0x00000006
        /*02e0*/ 	.word	0x00000000
        /*02e4*/ 	.short	0x010a
        /*02e6*/ 	.byte	0x3f
	.zero		1


	//   ....[38]....
        /*02e8*/ 	.word	0x00008310
        /*02ec*/ 	.word	0x00000007
        /*02f0*/ 	.word	0x00000000
        /*02f4*/ 	.short	0x010a
        /*02f6*/ 	.byte	0x3f
	.zero		1


	//   ....[39]....
        /*02f8*/ 	.word	0x00008360
        /*02fc*/ 	.word	0x00000006
        /*0300*/ 	.word	0x00000000
        /*0304*/ 	.short	0x010a
        /*0306*/ 	.byte	0x3f
	.zero		1


	//----- nvinfo : EIATTR_NUM_MBARRIERS
	.align		4
.L_35:
        /*0308*/ 	.byte	0x03, 0x38
        /*030a*/ 	.short	0x0010


	//----- nvinfo : EIATTR_EXIT_INSTR_OFFSETS
	.align		4
        /*030c*/ 	.byte	0x04, 0x1c
        /*030e*/ 	.short	(.L_37 - .L_36)


	//   ....[0]....
.L_36:
        /*0310*/ 	.word	0x000009c0


	//   ....[1]....
        /*0314*/ 	.word	0x000011d0


	//   ....[2]....
        /*0318*/ 	.word	0x00006850


	//   ....[3]....
        /*031c*/ 	.word	0x00006db0


	//   ....[4]....
        /*0320*/ 	.word	0x00007fd0


	//----- nvinfo : EIATTR_MAX_THREADS
	.align		4
.L_37:
        /*0324*/ 	.byte	0x04, 0x05
        /*0326*/ 	.short	(.L_39 - .L_38)
.L_38:
        /*0328*/ 	.word	0x00000180
        /*032c*/ 	.word	0x00000001
        /*0330*/ 	.word	0x00000001


	//----- nvinfo : EIATTR_CRS_STACK_SIZE
	.align		4
.L_39:
        /*0334*/ 	.byte	0x04, 0x1e
        /*0336*/ 	.short	(.L_41 - .L_40)
.L_40:
        /*0338*/ 	.word	0x00000000


	//----- nvinfo : EIATTR_CBANK_PARAM_SIZE
	.align		4
.L_41:
        /*033c*/ 	.byte	0x03, 0x19
        /*033e*/ 	.short	0x0470


	//----- nvinfo : EIATTR_PARAM_CBANK
	.align		4
        /*0340*/ 	.byte	0x04, 0x0a
        /*0342*/ 	.short	(.L_43 - .L_42)
	.align		4
.L_42:
        /*0344*/ 	.word	index@(.nv.constant0._ZN7cutlass13device_kernelINS_4gemm6kernel13GemmUniversalIN4cute5tupleIJiiiiEEENS1_10collective13CollectiveMmaINS1_34MainloopSm90TmaGmmaWarpSpecializedILi7ENS5_IJNS4_1CILi1EEENSA_ILi4EEESB_EEENS1_35KernelTmaWarpSpecializedCooperativeEEENS5_IJNSA_ILi128EEESG_NSA_ILi64EEEEEENS_6half_tENS5_IJlSB_lEEESJ_NS5_IJSB_llEEENS4_8TiledMMAINS4_8MMA_AtomIJNS4_4SM904GMMA26MMA_64x128x16_F32F16F16_SSILNSP_5MajorE0ELSR_1ELNSP_7ScaleInE1ELSS_1EEEEEENS4_6LayoutINS5_IJNSA_ILi2EEESB_SB_EEENS5_IJSB_NSA_ILi0EEESY_EEEEENS5_IJNS4_10UnderscoreES11_S11_EEEEENS4_23SM90_TMA_LOAD_MULTICASTENS4_14ComposedLayoutINS4_7SwizzleILi3ELi4ELi3EEENS4_18smem_ptr_flag_bitsILi16EEENSV_INS5_IJNSA_ILi8EEESH_EEENS5_IJSH_SB_EEEEEEEvNS4_8identityENS4_13SM90_TMA_LOADENS15_IS17_S19_NSV_INS5_IJSH_S1A_EEENS5_IJSB_SH_EEEEEEEvS1F_EENS_8epilogue10collective6detail29Sm90TmaWarpSpecializedAdapterINS1N_15DefaultEpilogueISJ_SK_SK_NS1M_6thread17LinearCombinationISJ_Li1EffLNS1R_9ScaleType4KindE0ELNS_15FloatRoundStyleE2ESJ_EENS1_15EpilogueDefaultEEEEEvvEEEEvNT_6ParamsE)
        /*0348*/ 	.short	0x0210
        /*034a*/ 	.short	0x0470


	//----- nvinfo : EIATTR_SW_WAR
	.align		4
.L_43:
        /*034c*/ 	.byte	0x04, 0x36
        /*034e*/ 	.short	(.L_45 - .L_44)
.L_44:
        /*0350*/ 	.word	0x00000008
.L_45:


//--------------------- .nv.callgraph             --------------------------
	.section	.nv.callgraph,"",@"SHT_CUDA_CALLGRAPH"
	.align	4
	.sectionentsize	8
	.align		4
        /*0000*/ 	.word	0x00000000
	.align		4
        /*0004*/ 	.word	0xffffffff
	.align		4
        /*0008*/ 	.word	index@(_ZN7cutlass13device_kernelINS_4gemm6kernel13GemmUniversalIN4cute5tupleIJiiiiEEENS1_10collective13CollectiveMmaINS1_34MainloopSm90TmaGmmaWarpSpecializedILi7ENS5_IJNS4_1CILi1EEENSA_ILi4EEESB_EEENS1_35KernelTmaWarpSpecializedCooperativeEEENS5_IJNSA_ILi128EEESG_NSA_ILi64EEEEEENS_6half_tENS5_IJlSB_lEEESJ_NS5_IJSB_llEEENS4_8TiledMMAINS4_8MMA_AtomIJNS4_4SM904GMMA26MMA_64x128x16_F32F16F16_SSILNSP_5MajorE0ELSR_1ELNSP_7ScaleInE1ELSS_1EEEEEENS4_6LayoutINS5_IJNSA_ILi2EEESB_SB_EEENS5_IJSB_NSA_ILi0EEESY_EEEEENS5_IJNS4_10UnderscoreES11_S11_EEEEENS4_23SM90_TMA_LOAD_MULTICASTENS4_14ComposedLayoutINS4_7SwizzleILi3ELi4ELi3EEENS4_18smem_ptr_flag_bitsILi16EEENSV_INS5_IJNSA_ILi8EEESH_EEENS5_IJSH_SB_EEEEEEEvNS4_8identityENS4_13SM90_TMA_LOADENS15_IS17_S19_NSV_INS5_IJSH_S1A_EEENS5_IJSB_SH_EEEEEEEvS1F_EENS_8epilogue10collective6detail29Sm90TmaWarpSpecializedAdapterINS1N_15DefaultEpilogueISJ_SK_SK_NS1M_6thread17LinearCombinationISJ_Li1EffLNS1R_9ScaleType4KindE0ELNS_15FloatRoundStyleE2ESJ_EENS1_15EpilogueDefaultEEEEEvvEEEEvNT_6ParamsE)
	.align		4
        /*000c*/ 	.word	index@(__assertfail)
	.align		4
        /*0010*/ 	.word	0x00000000
	.align		4
        /*0014*/ 	.word	0xfffffffe
	.align		4
        /*0018*/ 	.word	0x00000000
	.align		4
        /*001c*/ 	.word	0xfffffffd
	.align		4
        /*0020*/ 	.word	0x00000000
	.align		4
        /*0024*/ 	.word	0xfffffffc


//--------------------- .nv.constant4             --------------------------
	.section	.nv.constant4,"a",@progbits
	.align	8
	.align		8
.nv.constant4:
        /*0000*/ 	.dword	__assertfail
	.align		8
        /*0008*/ 	.dword	__unnamed_1
	.align		8
        /*0010*/ 	.dword	_ZN40_INTERNAL_bf9d237d_4_k_cu_aefda053_227374cuda3std3__45__cpo5beginE
	.align		8
        /*0018*/ 	.dword	_ZN40_INTERNAL_bf9d237d_4_k_cu_aefda053_227374cuda3std3__45__cpo3endE
	.align		8
        /*0020*/ 	.dword	_ZN40_INTERNAL_bf9d237d_4_k_cu_aefda053_227374cuda3std3__45__cpo6cbeginE
	.align		8
        /*0028*/ 	.dword	_ZN40_INTERNAL_bf9d237d_4_k_cu_aefda053_227374cuda3std3__45__cpo4cendE
	.align		8
        /*0030*/ 	.dword	_ZN40_INTERNAL_bf9d237d_4_k_cu_aefda053_227374cuda3std3__442_GLOBAL__N__bf9d237d_4_k_cu_aefda053_227376ignoreE
	.align		8
        /*0038*/ 	.dword	_ZN40_INTERNAL_bf9d237d_4_k_cu_aefda053_227374cuda3std3__419piecewise_constructE
	.align		8
        /*0040*/ 	.dword	_ZN40_INTERNAL_bf9d237d_4_k_cu_aefda053_227374cuda3std3__48in_placeE
	.align		8
        /*0048*/ 	.dword	_ZN40_INTERNAL_bf9d237d_4_k_cu_aefda053_227374cuda3std6ranges3__45__cpo4swapE
	.align		8
        /*0050*/ 	.dword	_ZN40_INTERNAL_bf9d237d_4_k_cu_aefda053_227374cuda3std6ranges3__45__cpo9iter_moveE
	.align		8
        /*0058*/ 	.dword	_ZN40_INTERNAL_bf9d237d_4_k_cu_aefda053_227374cute7productE
	.align		8
        /*0060*/ 	.dword	_ZN40_INTERNAL_bf9d237d_4_k_cu_aefda053_227374cute1_E
	.align		8
        /*0068*/ 	.dword	$str$22
	.align		8
        /*0070*/ 	.dword	$str$23


//--------------------- .text._ZN7cutlass13device_kernelINS_4gemm6kernel13GemmUniversalIN4cute5tupleIJiiiiEEENS1_10collective13CollectiveMmaINS1_34MainloopSm90TmaGmmaWarpSpecializedILi7ENS5_IJNS4_1CILi1EEENSA_ILi4EEESB_EEENS1_35KernelTmaWarpSpecializedCooperativeEEENS5_IJNSA_ILi128EEESG_NSA_ILi64EEEEEENS_6half_tENS5_IJlSB_lEEESJ_NS5_IJSB_llEEENS4_8TiledMMAINS4_8MMA_AtomIJNS4_4SM904GMMA26MMA_64x128x16_F32F16F16_SSILNSP_5MajorE0ELSR_1ELNSP_7ScaleInE1ELSS_1EEEEEENS4_6LayoutINS5_IJNSA_ILi2EEESB_SB_EEENS5_IJSB_NSA_ILi0EEESY_EEEEENS5_IJNS4_10UnderscoreES11_S11_EEEEENS4_23SM90_TMA_LOAD_MULTICASTENS4_14ComposedLayoutINS4_7SwizzleILi3ELi4ELi3EEENS4_18smem_ptr_flag_bitsILi16EEENSV_INS5_IJNSA_ILi8EEESH_EEENS5_IJSH_SB_EEEEEEEvNS4_8identityENS4_13SM90_TMA_LOADENS15_IS17_S19_NSV_INS5_IJSH_S1A_EEENS5_IJSB_SH_EEEEEEEvS1F_EENS_8epilogue10collective6detail29Sm90TmaWarpSpecializedAdapterINS1N_15DefaultEpilogueISJ_SK_SK_NS1M_6thread17LinearCombinationISJ_Li1EffLNS1R_9ScaleType4KindE0ELNS_15FloatRoundStyleE2ESJ_EENS1_15EpilogueDefaultEEEEEvvEEEEvNT_6ParamsE --------------------------
	.section	.text._ZN7cutlass13device_kernelINS_4gemm6kernel13GemmUniversalIN4cute5tupleIJiiiiEEENS1_10collective13CollectiveMmaINS1_34MainloopSm90TmaGmmaWarpSpecializedILi7ENS5_IJNS4_1CILi1EEENSA_ILi4EEESB_EEENS1_35KernelTmaWarpSpecializedCooperativeEEENS5_IJNSA_ILi128EEESG_NSA_ILi64EEEEEENS_6half_tENS5_IJlSB_lEEESJ_NS5_IJSB_llEEENS4_8TiledMMAINS4_8MMA_AtomIJNS4_4SM904GMMA26MMA_64x128x16_F32F16F16_SSILNSP_5MajorE0ELSR_1ELNSP_7ScaleInE1ELSS_1EEEEEENS4_6LayoutINS5_IJNSA_ILi2EEESB_SB_EEENS5_IJSB_NSA_ILi0EEESY_EEEEENS5_IJNS4_10UnderscoreES11_S11_EEEEENS4_23SM90_TMA_LOAD_MULTICASTENS4_14ComposedLayoutINS4_7SwizzleILi3ELi4ELi3EEENS4_18smem_ptr_flag_bitsILi16EEENSV_INS5_IJNSA_ILi8EEESH_EEENS5_IJSH_SB_EEEEEEEvNS4_8identityENS4_13SM90_TMA_LOADENS15_IS17_S19_NSV_INS5_IJSH_S1A_EEENS5_IJSB_SH_EEEEEEEvS1F_EENS_8epilogue10collective6detail29Sm90TmaWarpSpecializedAdapterINS1N_15DefaultEpilogueISJ_SK_SK_NS1M_6thread17LinearCombinationISJ_Li1EffLNS1R_9ScaleType4KindE0ELNS_15FloatRoundStyleE2ESJ_EENS1_15EpilogueDefaultEEEEEvvEEEEvNT_6ParamsE,"ax",@progbits
	.align	128
.text._ZN7cutlass13device_kernelINS_4gemm6kernel13GemmUniversalIN4cute5tupleIJiiiiEEENS1_10collective13CollectiveMmaINS1_34MainloopSm90TmaGmmaWarpSpecializedILi7ENS5_IJNS4_1CILi1EEENSA_ILi4EEESB_EEENS1_35KernelTmaWarpSpecializedCooperativeEEENS5_IJNSA_ILi128EEESG_NSA_ILi64EEEEEENS_6half_tENS5_IJlSB_lEEESJ_NS5_IJSB_llEEENS4_8TiledMMAINS4_8MMA_AtomIJNS4_4SM904GMMA26MMA_64x128x16_F32F16F16_SSILNSP_5MajorE0ELSR_1ELNSP_7ScaleInE1ELSS_1EEEEEENS4_6LayoutINS5_IJNSA_ILi2EEESB_SB_EEENS5_IJSB_NSA_ILi0EEESY_EEEEENS5_IJNS4_10UnderscoreES11_S11_EEEEENS4_23SM90_TMA_LOAD_MULTICASTENS4_14ComposedLayoutINS4_7SwizzleILi3ELi4ELi3EEENS4_18smem_ptr_flag_bitsILi16EEENSV_INS5_IJNSA_ILi8EEESH_EEENS5_IJSH_SB_EEEEEEEvNS4_8identityENS4_13SM90_TMA_LOADENS15_IS17_S19_NSV_INS5_IJSH_S1A_EEENS5_IJSB_SH_EEEEEEEvS1F_EENS_8epilogue10collective6detail29Sm90TmaWarpSpecializedAdapterINS1N_15DefaultEpilogueISJ_SK_SK_NS1M_6thread17LinearCombinationISJ_Li1EffLNS1R_9ScaleType4KindE0ELNS_15FloatRoundStyleE2ESJ_EENS1_15EpilogueDefaultEEEEEvvEEEEvNT_6ParamsE:
        .type           _ZN7cutlass13device_kernelINS_4gemm6kernel13GemmUniversalIN4cute5tupleIJiiiiEEENS1_10collective13CollectiveMmaINS1_34MainloopSm90TmaGmmaWarpSpecializedILi7ENS5_IJNS4_1CILi1EEENSA_ILi4EEESB_EEENS1_35KernelTmaWarpSpecializedCooperativeEEENS5_IJNSA_ILi128EEESG_NSA_ILi64EEEEEENS_6half_tENS5_IJlSB_lEEESJ_NS5_IJSB_llEEENS4_8TiledMMAINS4_8MMA_AtomIJNS4_4SM904GMMA26MMA_64x128x16_F32F16F16_SSILNSP_5MajorE0ELSR_1ELNSP_7ScaleInE1ELSS_1EEEEEENS4_6LayoutINS5_IJNSA_ILi2EEESB_SB_EEENS5_IJSB_NSA_ILi0EEESY_EEEEENS5_IJNS4_10UnderscoreES11_S11_EEEEENS4_23SM90_TMA_LOAD_MULTICASTENS4_14ComposedLayoutINS4_7SwizzleILi3ELi4ELi3EEENS4_18smem_ptr_flag_bitsILi16EEENSV_INS5_IJNSA_ILi8EEESH_EEENS5_IJSH_SB_EEEEEEEvNS4_8identityENS4_13SM90_TMA_LOADENS15_IS17_S19_NSV_INS5_IJSH_S1A_EEENS5_IJSB_SH_EEEEEEEvS1F_EENS_8epilogue10collective6detail29Sm90TmaWarpSpecializedAdapterINS1N_15DefaultEpilogueISJ_SK_SK_NS1M_6thread17LinearCombinationISJ_Li1EffLNS1R_9ScaleType4KindE0ELNS_15FloatRoundStyleE2ESJ_EENS1_15EpilogueDefaultEEEEEvvEEEEvNT_6ParamsE,@function
        .size           _ZN7cutlass13device_kernelINS_4gemm6kernel13GemmUniversalIN4cute5tupleIJiiiiEEENS1_10collective13CollectiveMmaINS1_34MainloopSm90TmaGmmaWarpSpecializedILi7ENS5_IJNS4_1CILi1EEENSA_ILi4EEESB_EEENS1_35KernelTmaWarpSpecializedCooperativeEEENS5_IJNSA_ILi128EEESG_NSA_ILi64EEEEEENS_6half_tENS5_IJlSB_lEEESJ_NS5_IJSB_llEEENS4_8TiledMMAINS4_8MMA_AtomIJNS4_4SM904GMMA26MMA_64x128x16_F32F16F16_SSILNSP_5MajorE0ELSR_1ELNSP_7ScaleInE1ELSS_1EEEEEENS4_6LayoutINS5_IJNSA_ILi2EEESB_SB_EEENS5_IJSB_NSA_ILi0EEESY_EEEEENS5_IJNS4_10UnderscoreES11_S11_EEEEENS4_23SM90_TMA_LOAD_MULTICASTENS4_14ComposedLayoutINS4_7SwizzleILi3ELi4ELi3EEENS4_18smem_ptr_flag_bitsILi16EEENSV_INS5_IJNSA_ILi8EEESH_EEENS5_IJSH_SB_EEEEEEEvNS4_8identityENS4_13SM90_TMA_LOADENS15_IS17_S19_NSV_INS5_IJSH_S1A_EEENS5_IJSB_SH_EEEEEEEvS1F_EENS_8epilogue10collective6detail29Sm90TmaWarpSpecializedAdapterINS1N_15DefaultEpilogueISJ_SK_SK_NS1M_6thread17LinearCombinationISJ_Li1EffLNS1R_9ScaleType4KindE0ELNS_15FloatRoundStyleE2ESJ_EENS1_15EpilogueDefaultEEEEEvvEEEEvNT_6ParamsE,(.L_x_205 - _ZN7cutlass13device_kernelINS_4gemm6kernel13GemmUniversalIN4cute5tupleIJiiiiEEENS1_10collective13CollectiveMmaINS1_34MainloopSm90TmaGmmaWarpSpecializedILi7ENS5_IJNS4_1CILi1EEENSA_ILi4EEESB_EEENS1_35KernelTmaWarpSpecializedCooperativeEEENS5_IJNSA_ILi128EEESG_NSA_ILi64EEEEEENS_6half_tENS5_IJlSB_lEEESJ_NS5_IJSB_llEEENS4_8TiledMMAINS4_8MMA_AtomIJNS4_4SM904GMMA26MMA_64x128x16_F32F16F16_SSILNSP_5MajorE0ELSR_1ELNSP_7ScaleInE1ELSS_1EEEEEENS4_6LayoutINS5_IJNSA_ILi2EEESB_SB_EEENS5_IJSB_NSA_ILi0EEESY_EEEEENS5_IJNS4_10UnderscoreES11_S11_EEEEENS4_23SM90_TMA_LOAD_MULTICASTENS4_14ComposedLayoutINS4_7SwizzleILi3ELi4ELi3EEENS4_18smem_ptr_flag_bitsILi16EEENSV_INS5_IJNSA_ILi8EEESH_EEENS5_IJSH_SB_EEEEEEEvNS4_8identityENS4_13SM90_TMA_LOADENS15_IS17_S19_NSV_INS5_IJSH_S1A_EEENS5_IJSB_SH_EEEEEEEvS1F_EENS_8epilogue10collective6detail29Sm90TmaWarpSpecializedAdapterINS1N_15DefaultEpilogueISJ_SK_SK_NS1M_6thread17LinearCombinationISJ_Li1EffLNS1R_9ScaleType4KindE0ELNS_15FloatRoundStyleE2ESJ_EENS1_15EpilogueDefaultEEEEEvvEEEEvNT_6ParamsE)
        .other          _ZN7cutlass13device_kernelINS_4gemm6kernel13GemmUniversalIN4cute5tupleIJiiiiEEENS1_10collective13CollectiveMmaINS1_34MainloopSm90TmaGmmaWarpSpecializedILi7ENS5_IJNS4_1CILi1EEENSA_ILi4EEESB_EEENS1_35KernelTmaWarpSpecializedCooperativeEEENS5_IJNSA_ILi128EEESG_NSA_ILi64EEEEEENS_6half_tENS5_IJlSB_lEEESJ_NS5_IJSB_llEEENS4_8TiledMMAINS4_8MMA_AtomIJNS4_4SM904GMMA26MMA_64x128x16_F32F16F16_SSILNSP_5MajorE0ELSR_1ELNSP_7ScaleInE1ELSS_1EEEEEENS4_6LayoutINS5_IJNSA_ILi2EEESB_SB_EEENS5_IJSB_NSA_ILi0EEESY_EEEEENS5_IJNS4_10UnderscoreES11_S11_EEEEENS4_23SM90_TMA_LOAD_MULTICASTENS4_14ComposedLayoutINS4_7SwizzleILi3ELi4ELi3EEENS4_18smem_ptr_flag_bitsILi16EEENSV_INS5_IJNSA_ILi8EEESH_EEENS5_IJSH_SB_EEEEEEEvNS4_8identityENS4_13SM90_TMA_LOADENS15_IS17_S19_NSV_INS5_IJSH_S1A_EEENS5_IJSB_SH_EEEEEEEvS1F_EENS_8epilogue10collective6detail29Sm90TmaWarpSpecializedAdapterINS1N_15DefaultEpilogueISJ_SK_SK_NS1M_6thread17LinearCombinationISJ_Li1EffLNS1R_9ScaleType4KindE0ELNS_15FloatRoundStyleE2ESJ_EENS1_15EpilogueDefaultEEEEEvvEEEEvNT_6ParamsE,@"STO_CUDA_ENTRY STV_DEFAULT"
_ZN7cutlass13device_kernelINS_4gemm6kernel13GemmUniversalIN4cute5tupleIJiiiiEEENS1_10collective13CollectiveMmaINS1_34MainloopSm90TmaGmmaWarpSpecializedILi7ENS5_IJNS4_1CILi1EEENSA_ILi4EEESB_EEENS1_35KernelTmaWarpSpecializedCooperativeEEENS5_IJNSA_ILi128EEESG_NSA_ILi64EEEEEENS_6half_tENS5_IJlSB_lEEESJ_NS5_IJSB_llEEENS4_8TiledMMAINS4_8MMA_AtomIJNS4_4SM904GMMA26MMA_64x128x16_F32F16F16_SSILNSP_5MajorE0ELSR_1ELNSP_7ScaleInE1ELSS_1EEEEEENS4_6LayoutINS5_IJNSA_ILi2EEESB_SB_EEENS5_IJSB_NSA_ILi0EEESY_EEEEENS5_IJNS4_10UnderscoreES11_S11_EEEEENS4_23SM90_TMA_LOAD_MULTICASTENS4_14ComposedLayoutINS4_7SwizzleILi3ELi4ELi3EEENS4_18smem_ptr_flag_bitsILi16EEENSV_INS5_IJNSA_ILi8EEESH_EEENS5_IJSH_SB_EEEEEEEvNS4_8identityENS4_13SM90_TMA_LOADENS15_IS17_S19_NSV_INS5_IJSH_S1A_EEENS5_IJSB_SH_EEEEEEEvS1F_EENS_8epilogue10collective6detail29Sm90TmaWarpSpecializedAdapterINS1N_15DefaultEpilogueISJ_SK_SK_NS1M_6thread17LinearCombinationISJ_Li1EffLNS1R_9ScaleType4KindE0ELNS_15FloatRoundStyleE2ESJ_EENS1_15EpilogueDefaultEEEEEvvEEEEvNT_6ParamsE:
[----:B------:R-:W0:Y:S01]  /*0000*/  LDC R1, c[0x0][0x28] ;  /* 0x00000a00ff017b82 */ /* 0x000e220000000800 */
[----:B------:R-:W1:Y:S01]  /*0010*/  S2R R94, SR_TID.X ;  /* 0x00000000005e7919 */ /* 0x000e620000002100 */
[----:B------:R-:W-:Y:S01]  /*0020*/  ELECT P0, URZ, PT ;  /* 0x00000000003f782f */ /* 0x000fe20003800000 */
[----:B------:R-:W-:Y:S01]  /*0030*/  BSSY B0, `(.L_x_0) ;  /* 0x000000f000007945 */ /* 0x000fe20003800000 */
[--C-:B-1----:R-:W-:Y:S02]  /*0040*/  SHF.R.U32.HI R0, RZ, 0x5, R94.reuse ;  /* 0x00000005ff007819 */ /* 0x102fe4000001165e */
[----:B------:R-:W-:-:S03]  /*0050*/  SHF.R.U32.HI R6, RZ, 0x7, R94 ;  /* 0x00000007ff067819 */ /* 0x000fc6000001165e */
[----:B------:R-:W1:Y:S04]  /*0060*/  SHFL.IDX PT, R3, R0, RZ, 0x1f ;  /* 0x00001fff00037589 */ /* 0x000e6800000e0000 */
[----:B------:R2:W3:Y:S01]  /*0070*/  SHFL.IDX PT, R2, R6, RZ, 0x1f ;  /* 0x00001fff06027589 */ /* 0x0004e200000e0000 */
[----:B-1----:R-:W-:-:S13]  /*0080*/  ISETP.NE.OR P0, PT, R3, RZ, !P0 ;  /* 0x000000ff0300720c */ /* 0x002fda0004705670 */
[----:B0-23--:R-:W-:Y:S05]  /*0090*/  @P0 BRA `(.L_x_1) ;  /* 0x0000000000200947 */ /* 0x00dfea0003800000 */
[----:B------:R-:W-:Y:S02]  /*00a0*/  ULDC.64 UR4, c[0x0][0x198] ;  /* 0x0000660000047ab9 */ /* 0x000fe40000000a00 */
[----:B------:R-:W-:Y:S02]  /*00b0*/  UIADD3 UR6, UP0, UR4, 0xf0, URZ ;  /* 0x000000f004067890 */ /* 0x000fe4000ff1e03f */
[----:B------:R-:W-:Y:S02]  /*00c0*/  UIADD3 UR4, UP1, UR4, 0x1f0, URZ ;  /* 0x000001f004047890 */ /* 0x000fe4000ff3e03f */
[----:B------:R-:W-:Y:S02]  /*00d0*/  UIADD3.X UR7, URZ, UR5, URZ, UP0, !UPT ;  /* 0x000000053f077290 */ /* 0x000fe400087fe43f */
[----:B------:R-:W-:-:S07]  /*00e0*/  UIADD3.X UR5, URZ, UR5, URZ, UP1, !UPT ;  /* 0x000000053f057290 */ /* 0x000fce0008ffe43f */
[----:B------:R0:W-:Y:S02]  /*00f0*/  UTMACCTL.PF [UR6] ;  /* 0x00000000060079b9 */ /* 0x0001e40008040000 */
[----:B------:R0:W-:Y:S02]  /*0100*/  UTMACCTL.PF [UR4] ;  /* 0x00000000040079b9 */ /* 0x0001e40008040000 */
[----:B0-----:R-:W-:Y:S01]  /*0110*/  NOP ;  /* 0x0000000000007918 */ /* 0x001fe20000000000 */
.L_x_1:
[----:B------:R-:W-:Y:S05]  /*0120*/  BSYNC B0 ;  /* 0x0000000000007941 */ /* 0x000fea0003800000 */
.L_x_0:
[----:B------:R-:W0:Y:S02]  /*0130*/  SHFL.IDX PT, R5, R0, RZ, 0x1f ;  /* 0x00001fff00057589 */ /* 0x000e2400000e0000 */
[----:B0-----:R-:W-:-:S13]  /*0140*/  ISETP.NE.AND P0, PT, R5, RZ, PT ;  /* 0x000000ff0500720c */ /* 0x001fda0003f05270 */
[----:B------:R-:W-:Y:S05]  /*0150*/  @P0 BRA `(.L_x_2) ;  /* 0x0000000000700947 */ /* 0x000fea0003800000 */
[----:B------:R-:W0:Y:S01]  /*0160*/  S2UR UR8, SR_CgaCtaId ;  /* 0x00000000000879c3 */ /* 0x000e220000008800 */
[----:B------:R-:W-:Y:S01]  /*0170*/  UMOV UR4, 0x400 ;  /* 0x0000040000047882 */ /* 0x000fe20000000000 */
[----:B------:R-:W-:Y:S01]  /*0180*/  UMOV UR5, 0x1 ;  /* 0x0000000100057882 */ /* 0x000fe20000000000 */
[----:B------:R-:W-:Y:S01]  /*0190*/  UMOV UR6, 0x8 ;  /* 0x0000000800067882 */ /* 0x000fe20000000000 */
[----:B------:R-:W-:Y:S01]  /*01a0*/  ELECT P0, URZ, PT ;  /* 0x00000000003f782f */ /* 0x000fe20003800000 */
[----:B------:R-:W-:-:S04]  /*01b0*/  UIADD3 UR6, -UR6, 0x100000, URZ ;  /* 0x0010000006067890 */ /* 0x000fc8000fffe13f */
[----:B------:R-:W-:Y:S02]  /*01c0*/  USHF.L.U32 UR7, UR6, 0xb, URZ ;  /* 0x0000000b06077899 */ /* 0x000fe4000800063f */
[----:B------:R-:W-:Y:S02]  /*01d0*/  USHF.L.U32 UR6, UR6, 0x1, URZ ;  /* 0x0000000106067899 */ /* 0x000fe4000800063f */
[----:B0-----:R-:W-:Y:S02]  /*01e0*/  ULEA UR8, UR8, UR4, 0x18 ;  /* 0x0000000408087291 */ /* 0x001fe4000f8ec03f */
[----:B------:R-:W-:-:S04]  /*01f0*/  UIADD3 UR4, -UR5, 0x100000, URZ ;  /* 0x0010000005047890 */ /* 0x000fc8000fffe13f */
[----:B------:R-:W-:Y:S02]  /*0200*/  USHF.L.U32 UR5, UR4, 0xb, URZ ;  /* 0x0000000b04057899 */ /* 0x000fe4000800063f */
[----:B------:R-:W-:Y:S01]  /*0210*/  USHF.L.U32 UR4, UR4, 0x1, URZ ;  /* 0x0000000104047899 */ /* 0x000fe2000800063f */
[----:B------:R-:W0:Y:S11]  /*0220*/  FENCE.VIEW.ASYNC.S ;  /* 0x00000000000073c6 */ /* 0x000e360000000000 */
[----:B0-----:R0:W1:Y:S01]  /*0230*/  SYNCS.EXCH.64 URZ, [UR8], UR4 ;  /* 0x00000004083f75b2 */ /* 0x0010620008000100 */
[----:B------:R0:W2:Y:S01]  /*0240*/  SYNCS.EXCH.64 URZ, [UR8+0x38], UR6 ;  /* 0x00003806083f75b2 */ /* 0x0000a20008000100 */
[----:B------:R0:W3:Y:S01]  /*0250*/  SYNCS.EXCH.64 URZ, [UR8+0x8], UR4 ;  /* 0x00000804083f75b2 */ /* 0x0000e20008000100 */
[----:B------:R0:W4:Y:S01]  /*0260*/  SYNCS.EXCH.64 URZ, [UR8+0x40], UR6 ;  /* 0x00004006083f75b2 */ /* 0x0001220008000100 */
[----:B------:R0:W0:Y:S01]  /*0270*/  SYNCS.EXCH.64 URZ, [UR8+0x10], UR4 ;  /* 0x00001004083f75b2 */ /* 0x0000220008000100 */
        /* <DEDUP_REMOVED lines=9> */
[----:B------:R-:W-:Y:S01]  /*0310*/  NOP ;  /* 0x0000000000007918 */ /* 0x000fe20000000000 */
.L_x_2:
[----:B------:R-:W-:Y:S01]  /*0320*/  SHF.R.S32.HI R7, RZ, 0x1f, R94 ;  /* 0x0000001fff077819 */ /* 0x000fe2000001145e */
[----:B------:R-:W5:Y:S01]  /*0330*/  SHFL.IDX PT, R0, R0, RZ, 0x1f ;  /* 0x00001fff00007589 */ /* 0x000f6200000e0000 */
[----:B0-----:R-:W0:Y:S01]  /*0340*/  S2UR UR8, SR_CTAID.X ;  /* 0x00000000000879c3 */ /* 0x001e220000002500 */
[----:B------:R-:W-:Y:S02]  /*0350*/  ELECT P0, URZ, PT ;  /* 0x00000000003f782f */ /* 0x000fe40003800000 */
[----:B------:R-:W-:Y:S01]  /*0360*/  LEA.HI R7, R7, R94, RZ, 0x7 ;  /* 0x0000005e07077211 */ /* 0x000fe200078f38ff */
[----:B------:R-:W1:Y:S01]  /*0370*/  S2R R4, SR_CTAID.Y ;  /* 0x0000000000047919 */ /* 0x000e620000002600 */
[----:B------:R-:W-:Y:S01]  /*0380*/  ULDC UR4, c[0x0][0x154] ;  /* 0x0000550000047ab9 */ /* 0x000fe20000000800 */
[----:B------:R-:W-:Y:S01]  /*0390*/  NOP ;  /* 0x0000000000007918 */ /* 0x000fe20000000000 */
[----:B------:R-:W-:Y:S01]  /*03a0*/  LOP3.LUT R7, R7, 0xffffff80, RZ, 0xc0, !PT ;  /* 0xffffff8007077812 */ /* 0x000fe200078ec0ff */
[----:B------:R-:W-:Y:S01]  /*03b0*/  NOP ;  /* 0x0000000000007918 */ /* 0x000fe20000000000 */
[----:B------:R-:W2:Y:S03]  /*03c0*/  LDC R14, c[0x0][0x140] ;  /* 0x00005000ff0e7b82 */ /* 0x000ea60000000800 */
[----:B------:R-:W-:-:S05]  /*03d0*/  IMAD.IADD R7, R94, 0x1, -R7 ;  /* 0x000000015e077824 */ /* 0x000fca00078e0a07 */
[----:B------:R-:W-:Y:S01]  /*03e0*/  SHF.R.S32.HI R8, RZ, 0x1f, R7 ;  /* 0x0000001fff087819 */ /* 0x000fe20000011407 */
[----:B------:R-:W3:Y:S01]  /*03f0*/  LDC R12, c[0x0][0x144] ;  /* 0x00005100ff0c7b82 */ /* 0x000ee20000000800 */
[----:B------:R-:W-:Y:S02]  /*0400*/  LOP3.LUT P2, RZ, R7, 0x7, RZ, 0xc0, !PT ;  /* 0x0000000707ff7812 */ /* 0x000fe4000784c0ff */
[----:B------:R-:W-:Y:S02]  /*0410*/  LEA.HI R8, R8, R7, RZ, 0x3 ;  /* 0x0000000708087211 */ /* 0x000fe400078f18ff */
[----:B-----5:R-:W-:Y:S02]  /*0420*/  ISETP.NE.OR P0, PT, R0, RZ, !P0 ;  /* 0x000000ff0000720c */ /* 0x020fe40004705670 */
[--C-:B------:R-:W-:Y:S02]  /*0430*/  SHF.R.S32.HI R0, RZ, 0x3, R8.reuse ;  /* 0x00000003ff007819 */ /* 0x100fe40000011408 */
[----:B------:R-:W-:-:S02]  /*0440*/  SHF.R.S32.HI R9, RZ, 0x1f, R8 ;  /* 0x0000001fff097819 */ /* 0x000fc40000011408 */
[----:B------:R-:W-:Y:S02]  /*0450*/  SHF.R.S32.HI R8, RZ, 0x1f, R5 ;  /* 0x0000001fff087819 */ /* 0x000fe40000011405 */
[----:B------:R-:W-:Y:S02]  /*0460*/  LEA.HI R9, R9, R0, RZ, 0x2 ;  /* 0x0000000009097211 */ /* 0x000fe400078f10ff */
[----:B------:R-:W-:Y:S02]  /*0470*/  LEA.HI R8, R8, R5, RZ, 0x2 ;  /* 0x0000000508087211 */ /* 0x000fe400078f10ff */
[----:B-1----:R-:W-:Y:S01]  /*0480*/  I2FP.F32.U32 R11, R4 ;  /* 0x00000004000b7245 */ /* 0x002fe20000201000 */
[----:B------:R-:W-:Y:S01]  /*0490*/  VOTEU.ALL UP0, P0 ;  /* 0x00000000003f7886 */ /* 0x000fe20000000000 */
[----:B------:R-:W-:Y:S01]  /*04a0*/  LOP3.LUT R10, R8, 0x3ffffffc, RZ, 0xc0, !PT ;  /* 0x3ffffffc080a7812 */ /* 0x000fe200078ec0ff */
[----:B------:R-:W-:Y:S01]  /*04b0*/  VOTEU.ALL UP1, P0 ;  /* 0x00000000003f7886 */ /* 0x000fe20000020000 */
[----:B------:R-:W-:Y:S01]  /*04c0*/  LOP3.LUT R9, R9, 0xfffffffc, RZ, 0xc0, !PT ;  /* 0xfffffffc09097812 */ /* 0x000fe200078ec0ff */
[----:B------:R-:W-:Y:S01]  /*04d0*/  FMUL R13, R11, UR4 ;  /* 0x000000040b0d7c20 */ /* 0x000fe20008400000 */
[----:B------:R-:W1:Y:S01]  /*04e0*/  @!UP0 S2UR UR7, SR_CgaCtaId ;  /* 0x00000000000789c3 */ /* 0x000e620000008800 */
[----:B------:R-:W-:Y:S01]  /*04f0*/  IMAD.IADD R11, R5, 0x1, -R10 ;  /* 0x00000001050b7824 */ /* 0x000fe200078e0a0a */
[----:B0-----:R-:W-:Y:S01]  /*0500*/  I2FP.F32.U32 R10, UR8 ;  /* 0x00000008000a7c45 */ /* 0x001fe20008201000 */
[----:B------:R-:W-:Y:S01]  /*0510*/  IMAD.IADD R8, R0, 0x1, -R9 ;  /* 0x0000000100087824 */ /* 0x000fe200078e0a09 */
[----:B------:R-:W-:Y:S01]  /*0520*/  ULDC UR4, c[0x0][0x150] ;  /* 0x0000540000047ab9 */ /* 0x000fe20000000800 */
[----:B------:R-:W0:Y:S01]  /*0530*/  F2I.U32.TRUNC.NTZ R13, R13 ;  /* 0x0000000d000d7305 */ /* 0x000e22000020f000 */
[----:B------:R-:W-:Y:S01]  /*0540*/  SHF.R.S32.HI R0, RZ, 0x1f, R3 ;  /* 0x0000001fff007819 */ /* 0x000fe20000011403 */
[----:B------:R-:W-:Y:S01]  /*0550*/  FMUL R10, R10, UR4 ;  /* 0x000000040a0a7c20 */ /* 0x000fe20008400000 */
[----:B------:R-:W5:Y:S01]  /*0560*/  LDC R9, c[0x0][0x148] ;  /* 0x00005200ff097b82 */ /* 0x000f620000000800 */
[----:B------:R-:W-:Y:S01]  /*0570*/  IMAD R8, R11, 0x4, R8 ;  /* 0x000000040b087824 */ /* 0x000fe200078e0208 */
[----:B------:R-:W-:Y:S01]  /*0580*/  LEA.HI R0, R0, R3, RZ, 0x2 ;  /* 0x0000000300007211 */ /* 0x000fe200078f10ff */
[----:B------:R-:W-:Y:S01]  /*0590*/  UMOV UR4, 0x20 ;  /* 0x0000002000047882 */ /* 0x000fe20000000000 */
[----:B------:R-:W-:Y:S01]  /*05a0*/  @!UP0 UMOV UR6, 0x400 ;  /* 0x0000040000068882 */ /* 0x000fe20000000000 */
[----:B------:R-:W4:Y:S01]  /*05b0*/  F2I.U32.TRUNC.NTZ R10, R10 ;  /* 0x0000000a000a7305 */ /* 0x000f22000020f000 */
[----:B------:R-:W-:Y:S01]  /*05c0*/  LOP3.LUT R0, R0, 0xfffffffc, RZ, 0xc0, !PT ;  /* 0xfffffffc00007812 */ /* 0x000fe200078ec0ff */
[----:B------:R-:W-:Y:S01]  /*05d0*/  IMAD.SHL.U32 R19, R8, 0x4, RZ ;  /* 0x0000000408137824 */ /* 0x000fe200078e00ff */
[----:B------:R-:W-:-:S04]  /*05e0*/  @!UP0 UIADD3 UR4, -UR4, 0x100000, URZ ;  /* 0x0010000004048890 */ /* 0x000fc8000fffe13f */
[----:B------:R-:W-:Y:S02]  /*05f0*/  @!UP0 USHF.L.U32 UR5, UR4, 0xb, URZ ;  /* 0x0000000b04058899 */ /* 0x000fe4000800063f */
[----:B------:R-:W-:Y:S01]  /*0600*/  @!UP0 USHF.L.U32 UR4, UR4, 0x1, URZ ;  /* 0x0000000104048899 */ /* 0x000fe2000800063f */
[----:B--2---:R-:W-:Y:S01]  /*0610*/  ISETP.EQ.U32.AND P3, PT, R14, 0x1, PT ;  /* 0x000000010e00780c */ /* 0x004fe20003f62070 */
[----:B------:R-:W-:Y:S01]  /*0620*/  IMAD.IADD R3, R3, 0x1, -R0 ;  /* 0x0000000103037824 */ /* 0x000fe200078e0a00 */
[----:B------:R-:W-:Y:S01]  /*0630*/  LOP3.LUT R19, R8, 0xc, R19, 0x78, !PT ;  /* 0x0000000c08137812 */ /* 0x000fe200078e7813 */
[----:B0-----:R-:W-:Y:S02]  /*0640*/  IMAD.MOV R20, RZ, RZ, -R13 ;  /* 0x000000ffff147224 */ /* 0x001fe400078e0a0d */
[----:B------:R-:W-:Y:S01]  /*0650*/  VIADD R8, R2, 0xffffffff ;  /* 0xffffffff02087836 */ /* 0x000fe20000000000 */
[----:B-1----:R-:W-:Y:S01]  /*0660*/  @!UP0 ULEA UR6, UR7, UR6, 0x18 ;  /* 0x0000000607068291 */ /* 0x002fe2000f8ec03f */
[----:B------:R-:W-:Y:S01]  /*0670*/  ISETP.NE.AND P1, PT, R3, 0x3, PT ;  /* 0x000000030300780c */ /* 0x000fe20003f25270 */
[----:B------:R-:W-:Y:S01]  /*0680*/  VOTEU.ALL UP0, P0 ;  /* 0x00000000003f7886 */ /* 0x000fe20000000000 */
[----:B------:R-:W-:Y:S01]  /*0690*/  ISETP.LT.U32.AND P0, PT, R19, 0x4, !P2 ;  /* 0x000000041300780c */ /* 0x000fe20005701070 */
[----:B----4-:R-:W-:Y:S01]  /*06a0*/  IMAD.MOV R7, RZ, RZ, -R10 ;  /* 0x000000ffff077224 */ /* 0x010fe200078e0a0a */
[----:B------:R-:W-:-:S02]  /*06b0*/  ISETP.EQ.OR P1, PT, R3, RZ, !P1 ;  /* 0x000000ff0300720c */ /* 0x000fc40004f22670 */
[----:B------:R-:W-:Y:S01]  /*06c0*/  ISETP.GE.U32.AND P5, PT, R8, 0x2, PT ;  /* 0x000000020800780c */ /* 0x000fe20003fa6070 */
[----:B-----5:R-:W-:Y:S01]  /*06d0*/  IMAD R0, R9, R20, R4 ;  /* 0x0000001409007224 */ /* 0x020fe200078e0204 */
[----:B------:R-:W-:Y:S01]  /*06e0*/  ISETP.EQ.AND P1, PT, R2, RZ, P1 ;  /* 0x000000ff0200720c */ /* 0x000fe20000f22270 */
[----:B---3--:R-:W-:Y:S01]  /*06f0*/  IMAD R7, R12, R7, UR8 ;  /* 0x000000080c077e24 */ /* 0x008fe2000f8e0207 */
[----:B------:R-:W-:Y:S01]  /*0700*/  ISETP.NE.AND P2, PT, R2, RZ, PT ;  /* 0x000000ff0200720c */ /* 0x000fe20003f45270 */
[----:B------:R-:W0:Y:S02]  /*0710*/  FENCE.VIEW.ASYNC.S ;  /* 0x00000000000073c6 */ /* 0x000e240000000000 */
[----:B0-----:R0:W1:Y:S01]  /*0720*/  @!UP0 SYNCS.EXCH.64 URZ, [UR6+0x80], UR4 ;  /* 0x00008004063f85b2 */ /* 0x0010620008000100 */
[----:B------:R-:W-:Y:S02]  /*0730*/  ISETP.NE.AND P4, PT, R0, R19, PT ;  /* 0x000000130000720c */ /* 0x000fe40003f85270 */
[----:B------:R-:W-:-:S02]  /*0740*/  SEL R18, RZ, 0x1, !P1 ;  /* 0x00000001ff127807 */ /* 0x000fc40004800000 */
[----:B------:R-:W-:Y:S02]  /*0750*/  ISETP.EQ.OR P4, PT, R7, RZ, !P4 ;  /* 0x000000ff0700720c */ /* 0x000fe40006782670 */
[----:B------:R-:W-:Y:S02]  /*0760*/  LOP3.LUT R0, R94, 0x7f, RZ, 0xc0, !PT ;  /* 0x0000007f5e007812 */ /* 0x000fe400078ec0ff */
[----:B------:R-:W-:Y:S02]  /*0770*/  PLOP3.LUT P0, PT, P0, P4, PT, 0x80, 0x0 ;  /* 0x000000000000781c */ /* 0x000fe40000709070 */
[----:B------:R-:W-:Y:S02]  /*0780*/  SEL R18, R18, 0x2, P5 ;  /* 0x0000000212127807 */ /* 0x000fe40002800000 */
[----:B------:R-:W-:Y:S01]  /*0790*/  P2R R102, PR, RZ, 0x1 ;  /* 0x00000001ff667803 */ /* 0x000fe20000000000 */
[----:B------:R0:W2:Y:S01]  /*07a0*/  @!UP1 SYNCS.EXCH.64 URZ, [UR6+0x88], UR4 ;  /* 0x00008804063f95b2 */ /* 0x0000a20008000100 */
[----:B------:R-:W-:Y:S01]  /*07b0*/  NOP ;  /* 0x0000000000007918 */ /* 0x000fe20000000000 */
[----:B------:R-:W-:Y:S06]  /*07c0*/  @!P3 BRA `(.L_x_3) ;  /* 0x000000000008b947 */ /* 0x000fec0003800000 */
[----:B-12---:R-:W-:Y:S01]  /*07d0*/  UCGABAR_ARV ;  /* 0x00000000000079c7 */ /* 0x006fe20008000000 */
[----:B------:R-:W-:Y:S05]  /*07e0*/  BRA `(.L_x_4) ;  /* 0x0000000000047947 */ /* 0x000fea0003800000 */
.L_x_3:
[----:B-12---:R-:W-:Y:S01]  /*07f0*/  NOP ;  /* 0x0000000000007918 */ /* 0x006fe20000000000 */
.L_x_4:
[----:B------:R-:W1:Y:S01]  /*0800*/  LDC R2, c[0x0][0x65c] ;  /* 0x00019700ff027b82 */ /* 0x000e620000000800 */
[----:B------:R-:W-:Y:S02]  /*0810*/  IMAD.U32 R10, RZ, RZ, UR8 ;  /* 0x00000008ff0a7e24 */ /* 0x000fe4000f8e00ff */
[----:B------:R-:W-:Y:S01]  /*0820*/  IMAD.MOV.U32 R11, RZ, RZ, RZ ;  /* 0x000000ffff0b7224 */ /* 0x000fe200078e00ff */
[----:B-1----:R-:W-:-:S04]  /*0830*/  ISETP.NE.AND P1, PT, R2, 0x1, PT ;  /* 0x000000010200780c */ /* 0x002fc80003f25270 */
[----:B------:R-:W-:-:S09]  /*0840*/  P2R R5, PR, RZ, 0x2 ;  /* 0x00000002ff057803 */ /* 0x000fd20000000000 */
[----:B------:R-:W1:Y:S01]  /*0850*/  @P1 LDC R17, c[0x0][0x10] ;  /* 0x00000400ff111b82 */ /* 0x000e620000000800 */
[----:B------:R-:W-:Y:S02]  /*0860*/  @P1 IMAD.MOV.U32 R5, RZ, RZ, RZ ;  /* 0x000000ffff051224 */ /* 0x000fe400078e00ff */
[----:B------:R-:W-:-:S05]  /*0870*/  @P1 IMAD.MOV.U32 R15, RZ, RZ, RZ ;  /* 0x000000ffff0f1224 */ /* 0x000fca00078e00ff */
[----:B------:R-:W2:Y:S01]  /*0880*/  @!P1 LDC R13, c[0x0][0xc] ;  /* 0x00000300ff0d9b82 */ /* 0x000ea20000000800 */
[----:B0-----:R-:W-:Y:S01]  /*0890*/  ULDC UR4, c[0x0][0xc] ;  /* 0x0000030000047ab9 */ /* 0x001fe20000000800 */
[----:B------:R-:W-:Y:S01]  /*08a0*/  ULDC UR5, c[0x0][0x10] ;  /* 0x0000040000057ab9 */ /* 0x000fe20000000800 */
[----:B------:R-:W-:Y:S01]  /*08b0*/  ULDC UR6, c[0x0][0x14] ;  /* 0x0000050000067ab9 */ /* 0x000fe20000000800 */
[----:B------:R-:W-:-:S04]  /*08c0*/  UIMAD.WIDE.U32 UR4, UR4, UR5, URZ ;  /* 0x00000005040472a5 */ /* 0x000fc8000f8e003f */
[----:B------:R-:W-:Y:S02]  /*08d0*/  UIMAD.WIDE.U32 UR36, UR4, UR6, URZ ;  /* 0x00000006042472a5 */ /* 0x000fe4000f8e003f */
[----:B------:R-:W-:-:S04]  /*08e0*/  UIMAD UR42, UR5, UR6, URZ ;  /* 0x00000006052a72a4 */ /* 0x000fc8000f8e023f */
[----:B------:R-:W-:Y:S01]  /*08f0*/  UIADD3 UR42, UR37, UR42, URZ ;  /* 0x0000002a252a7290 */ /* 0x000fe2000fffe03f */
[----:B-1----:R-:W-:-:S04]  /*0900*/  @P1 IMAD.WIDE.U32 R16, R17, UR8, R4 ;  /* 0x0000000811101c25 */ /* 0x002fc8000f8e0004 */
[----:B------:R-:W-:Y:S02]  /*0910*/  @P1 IMAD.IADD R17, R17, 0x1, R15 ;  /* 0x0000000111111824 */ /* 0x000fe400078e020f */
[----:B--2---:R-:W-:-:S04]  /*0920*/  @!P1 IMAD.WIDE.U32 R10, R4, R13, R10 ;  /* 0x0000000d040a9225 */ /* 0x004fc800078e000a */
[----:B------:R-:W-:Y:S02]  /*0930*/  @!P1 IMAD.MOV.U32 R16, RZ, RZ, R10 ;  /* 0x000000ffff109224 */ /* 0x000fe400078e000a */
[----:B------:R-:W-:Y:S01]  /*0940*/  @!P1 IMAD.MOV.U32 R17, RZ, RZ, R11 ;  /* 0x000000ffff119224 */ /* 0x000fe200078e000b */
[----:B------:R-:W-:Y:S06]  /*0950*/  @!P3 BRA `(.L_x_5) ;  /* 0x00000000000cb947 */ /* 0x000fec0003800000 */
[----:B------:R-:W-:Y:S01]  /*0960*/  UCGABAR_WAIT ;  /* 0x0000000000007dc7 */ /* 0x000fe20008000000 */
[----:B------:R-:W-:Y:S01]  /*0970*/  CCTL.IVALL ;  /* 0x00000000ff00798f */ /* 0x000fe20002000000 */
[----:B------:R-:W-:Y:S05]  /*0980*/  BRA `(.L_x_6) ;  /* 0x0000000000047947 */ /* 0x000fea0003800000 */
.L_x_5:
[----:B------:R-:W-:Y:S06]  /*0990*/  BAR.SYNC.DEFER_BLOCKING 0x0 ;  /* 0x0000000000007b1d */ /* 0x000fec0000010000 */
.L_x_6:
[----:B------:R-:W-:Y:S05]  /*09a0*/  @!P2 BRA `(.L_x_7) ;  /* 0x0000005c00aca947 */ /* 0x000fea0003800000 */
[----:B------:R-:W-:-:S13]  /*09b0*/  ISETP.GT.U32.AND P0, PT, R8, 0x1, PT ;  /* 0x000000010800780c */ /* 0x000fda0003f04070 */
[----:B------:R-:W-:Y:S05]  /*09c0*/  @P0 EXIT ;  /* 0x000000000000094d */ /* 0x000fea0003800000 */
[----:B------:R-:W-:Y:S01]  /*09d0*/  ULDC.64 UR4, c[0x0][0x650] ;  /* 0x0001940000047ab9 */ /* 0x000fe20000000a00 */
[----:B------:R-:W-:Y:S01]  /*09e0*/  PRMT R3, RZ, 0x7610, R3 ;  /* 0x00007610ff037816 */ /* 0x000fe20000000003 */
[----:B------:R-:W-:Y:S01]  /*09f0*/  IMAD.MOV.U32 R101, RZ, RZ, -0x1 ;  /* 0xffffffffff657424 */ /* 0x000fe200078e00ff */
[----:B------:R-:W-:Y:S01]  /*0a00*/  ISETP.GE.U32.AND P0, PT, R16, UR4, PT ;  /* 0x0000000410007c0c */ /* 0x000fe2000bf06070 */
[----:B------:R-:W-:Y:S02]  /*0a10*/  IMAD.MOV.U32 R100, RZ, RZ, -0x1 ;  /* 0xffffffffff647424 */ /* 0x000fe400078e00ff */
[----:B------:R-:W-:Y:S01]  /*0a20*/  IMAD.MOV.U32 R99, RZ, RZ, -0x1 ;  /* 0xffffffffff637424 */ /* 0x000fe200078e00ff */
[----:B------:R-:W-:-:S13]  /*0a30*/  ISETP.GE.U32.AND.EX P0, PT, R17, UR5, PT, P0 ;  /* 0x0000000511007c0c */ /* 0x000fda000bf06100 */
[----:B------:R-:W-:Y:S05]  /*0a40*/  @P0 BRA `(.L_x_8) ;  /* 0x0000000400280947 */ /* 0x000fea0003800000 */
[----:B------:R-:W0:Y:S01]  /*0a50*/  LDC.64 R22, c[0x0][0x628] ;  /* 0x00018a00ff167b82 */ /* 0x000e220000000a00 */
[----:B------:R-:W-:Y:S02]  /*0a60*/  IMAD.MOV.U32 R10, RZ, RZ, R16 ;  /* 0x000000ffff0a7224 */ /* 0x000fe400078e0010 */
[----:B------:R-:W-:-:S05]  /*0a70*/  IMAD.MOV.U32 R11, RZ, RZ, R17 ;  /* 0x000000ffff0b7224 */ /* 0x000fca00078e0011 */
[----:B------:R-:W1:Y:S08]  /*0a80*/  LDC R8, c[0x0][0x630] ;  /* 0x00018c00ff087b82 */ /* 0x000e700000000800 */
[----:B------:R-:W2:Y:S01]  /*0a90*/  LDC.64 R24, c[0x0][0x620] ;  /* 0x00018800ff187b82 */ /* 0x000ea20000000a00 */
[----:B0-----:R-:W-:-:S04]  /*0aa0*/  ISETP.NE.U32.AND P0, PT, R22, RZ, PT ;  /* 0x000000ff1600720c */ /* 0x001fc80003f05070 */
[----:B------:R-:W-:-:S13]  /*0ab0*/  ISETP.NE.AND.EX P0, PT, R23, RZ, PT, P0 ;  /* 0x000000ff1700720c */ /* 0x000fda0003f05300 */
[----:B-12---:R-:W-:Y:S05]  /*0ac0*/  @!P0 BRA `(.L_x_9) ;  /* 0x0000000000288947 */ /* 0x006fea0003800000 */
[----:B------:R-:W0:Y:S02]  /*0ad0*/  LDC R3, c[0x0][0x634] ;  /* 0x00018d00ff037b82 */ /* 0x000e240000000800 */
[----:B0-----:R-:W-:-:S05]  /*0ae0*/  IADD3 R3, P0, R16, R3, RZ ;  /* 0x0000000310037210 */ /* 0x001fca0007f1e0ff */
[----:B------:R-:W-:-:S04]  /*0af0*/  IMAD.X R21, RZ, RZ, R17, P0 ;  /* 0x000000ffff157224 */ /* 0x000fc800000e0611 */
[----:B------:R-:W-:-:S04]  /*0b00*/  IMAD.WIDE.U32 R10, R21, R22, RZ ;  /* 0x00000016150a7225 */ /* 0x000fc800078e00ff */
[----:B------:R-:W-:-:S04]  /*0b10*/  IMAD.WIDE.U32 R12, P0, R3, R23, R10 ;  /* 0x00000017030c7225 */ /* 0x000fc8000780000a */
[----:B------:R-:W-:-:S04]  /*0b20*/  IMAD.WIDE.U32 R10, R3, R22, RZ ;  /* 0x00000016030a7225 */ /* 0x000fc800078e00ff */
[----:B------:R-:W-:Y:S01]  /*0b30*/  IMAD.X R15, RZ, RZ, RZ, P0 ;  /* 0x000000ffff0f7224 */ /* 0x000fe200000e06ff */
[----:B------:R-:W-:Y:S01]  /*0b40*/  IADD3 RZ, P0, R11, R12, RZ ;  /* 0x0000000c0bff7210 */ /* 0x000fe20007f1e0ff */
[----:B------:R-:W-:-:S04]  /*0b50*/  IMAD.MOV.U32 R14, RZ, RZ, R13 ;  /* 0x000000ffff0e7224 */ /* 0x000fc800078e000d */
[----:B------:R-:W-:-:S08]  /*0b60*/  IMAD.WIDE.U32.X R10, R21, R23, R14, P0 ;  /* 0x00000017150a7225 */ /* 0x000fd000000e040e */
.L_x_9:
[----:B------:R-:W0:Y:S01]  /*0b70*/  LDC.64 R28, c[0x0][0x640] ;  /* 0x00019000ff1c7b82 */ /* 0x000e220000000a00 */
[-CC-:B------:R-:W-:Y:S01]  /*0b80*/  SHF.R.U64 R99, R10, R8.reuse, R11.reuse ;  /* 0x000000080a637219 */ /* 0x180fe2000000120b */
[----:B------:R-:W-:Y:S01]  /*0b90*/  IMAD.MOV.U32 R23, RZ, RZ, 0x1 ;  /* 0x00000001ff177424 */ /* 0x000fe200078e00ff */
[----:B------:R-:W-:Y:S02]  /*0ba0*/  SHF.R.U32.HI R3, RZ, R8, R11 ;  /* 0x00000008ff037219 */ /* 0x000fe4000001160b */
[----:B------:R-:W-:-:S03]  /*0bb0*/  IADD3 R5, P0, RZ, -R99, RZ ;  /* 0x80000063ff057210 */ /* 0x000fc60007f1e0ff */
[----:B------:R-:W1:Y:S02]  /*0bc0*/  LDC R12, c[0x0][0x618] ;  /* 0x00018600ff0c7b82 */ /* 0x000e640000000800 */
[----:B------:R-:W-:Y:S02]  /*0bd0*/  IMAD.X R3, RZ, RZ, ~R3, P0 ;  /* 0x000000ffff037224 */ /* 0x000fe400000e0e03 */
[----:B------:R-:W-:-:S04]  /*0be0*/  IMAD.WIDE.U32 R10, R5, R24, R16 ;  /* 0x00000018050a7225 */ /* 0x000fc800078e0010 */
[----:B------:R-:W2:Y:S01]  /*0bf0*/  LDC R22, c[0x0][0x608] ;  /* 0x00018200ff167b82 */ /* 0x000ea20000000800 */
[----:B------:R-:W-:Y:S02]  /*0c00*/  IMAD R8, R3, R24, RZ ;  /* 0x0000001803087224 */ /* 0x000fe400078e02ff */
[----:B------:R-:W-:Y:S02]  /*0c10*/  IMAD.MOV.U32 R3, RZ, RZ, -0x1 ;  /* 0xffffffffff037424 */ /* 0x000fe400078e00ff */
[----:B------:R-:W-:-:S03]  /*0c20*/  IMAD R5, R5, R25, R8 ;  /* 0x0000001905057224 */ /* 0x000fc600078e0208 */
[----:B------:R-:W3:Y:S01]  /*0c30*/  LDC R26, c[0x0][0x658] ;  /* 0x00019600ff1a7b82 */ /* 0x000ee20000000800 */
[----:B------:R-:W-:Y:S01]  /*0c40*/  IMAD.IADD R5, R11, 0x1, R5 ;  /* 0x000000010b057824 */ /* 0x000fe200078e0205 */
[----:B0-----:R-:W-:-:S04]  /*0c50*/  ISETP.NE.U32.AND P0, PT, R28, RZ, PT ;  /* 0x000000ff1c00720c */ /* 0x001fc80003f05070 */
[----:B------:R-:W-:Y:S02]  /*0c60*/  ISETP.NE.AND.EX P0, PT, R29, RZ, PT, P0 ;  /* 0x000000ff1d00720c */ /* 0x000fe40003f05300 */
[----:B------:R-:W0:Y:S01]  /*0c70*/  LDC R24, c[0x0][0x600] ;  /* 0x00018000ff187b82 */ /* 0x000e220000000800 */
[-CC-:B-1----:R-:W-:Y:S02]  /*0c80*/  SHF.R.U64 R14, R10, R12.reuse, R5.reuse ;  /* 0x0000000c0a0e7219 */ /* 0x182fe40000001205 */
[----:B------:R-:W-:-:S05]  /*0c90*/  SHF.R.U32.HI R5, RZ, R12, R5 ;  /* 0x0000000cff057219 */ /* 0x000fca0000011605 */
[----:B------:R-:W1:Y:S01]  /*0ca0*/  LDC R15, c[0x0][0x648] ;  /* 0x00019200ff0f7b82 */ /* 0x000e620000000800 */
[-CC-:B--2---:R-:W-:Y:S02]  /*0cb0*/  SHF.R.U64 R27, R14, R22.reuse, R5.reuse ;  /* 0x000000160e1b7219 */ /* 0x184fe40000001205 */
[----:B------:R-:W-:Y:S01]  /*0cc0*/  SHF.R.U32.HI R5, RZ, R22, R5 ;  /* 0x00000016ff057219 */ /* 0x000fe20000011605 */
[----:B------:R-:W-:-:S04]  /*0cd0*/  IMAD R22, R9, R20, R4 ;  /* 0x0000001409167224 */ /* 0x000fc800078e0204 */
[----:B------:R-:W2:Y:S01]  /*0ce0*/  LDC R21, c[0x0][0x638] ;  /* 0x00018e00ff157b82 */ /* 0x000ea20000000800 */
[-CC-:B---3--:R-:W-:Y:S02]  /*0cf0*/  SHF.R.U64 R20, R27, R26.reuse, R5.reuse ;  /* 0x0000001a1b147219 */ /* 0x188fe40000001205 */
[-C--:B------:R-:W-:Y:S02]  /*0d00*/  SHF.L.U32 R3, R3, R26.reuse, RZ ;  /* 0x0000001a03037219 */ /* 0x080fe400000006ff */
[----:B------:R-:W-:Y:S01]  /*0d10*/  SHF.R.U32.HI R5, RZ, R26, R5 ;  /* 0x0000001aff057219 */ /* 0x000fe20000011605 */
[----:B------:R-:W-:Y:S01]  /*0d20*/  IMAD.MOV.U32 R4, RZ, RZ, R20 ;  /* 0x000000ffff047224 */ /* 0x000fe200078e0014 */
[----:B------:R-:W-:Y:S01]  /*0d30*/  LOP3.LUT R12, RZ, R3, RZ, 0x33, !PT ;  /* 0x00000003ff0c7212 */ /* 0x000fe200078e33ff */
[----:B------:R-:W3:Y:S01]  /*0d40*/  LDC R25, c[0x0][0x610] ;  /* 0x00018400ff197b82 */ /* 0x000ee20000000800 */
[----:B------:R-:W-:Y:S05]  /*0d50*/  @!P0 BRA `(.L_x_10) ;  /* 0x0000000000288947 */ /* 0x000fea0003800000 */
[----:B------:R-:W4:Y:S02]  /*0d60*/  LDC R3, c[0x0][0x64c] ;  /* 0x00019300ff037b82 */ /* 0x000f240000000800 */
[----:B----4-:R-:W-:-:S05]  /*0d70*/  IADD3 R3, P0, R20, R3, RZ ;  /* 0x0000000314037210 */ /* 0x010fca0007f1e0ff */
        /* <DEDUP_REMOVED lines=8> */
.L_x_10:
[----:B-1----:R-:W-:Y:S01]  /*0e00*/  SHF.R.U64 R4, R4, R15, R5 ;  /* 0x0000000f04047219 */ /* 0x002fe20000001205 */
[----:B0-----:R-:W-:Y:S01]  /*0e10*/  VIADD R5, R24, 0xffffffff ;  /* 0xffffffff18057836 */ /* 0x001fe20000000000 */
[----:B------:R-:W-:Y:S02]  /*0e20*/  SHF.L.U32 R3, R23, R26, RZ ;  /* 0x0000001a17037219 */ /* 0x000fe400000006ff */
[----:B------:R-:W-:Y:S01]  /*0e30*/  LOP3.LUT R12, R27, R12, RZ, 0xc0, !PT ;  /* 0x0000000c1b0c7212 */ /* 0x000fe200078ec0ff */
[----:B------:R-:W-:Y:S01]  /*0e40*/  IMAD.MOV R8, RZ, RZ, -R4 ;  /* 0x000000ffff087224 */ /* 0x000fe200078e0a04 */
[----:B------:R-:W-:-:S03]  /*0e50*/  SEL R7, R7, R22, !P1 ;  /* 0x0000001607077207 */ /* 0x000fc60004800000 */
[----:B------:R-:W-:Y:S01]  /*0e60*/  IMAD R12, R3, R4, R12 ;  /* 0x00000004030c7224 */ /* 0x000fe200078e020c */
[----:B------:R-:W-:Y:S01]  /*0e70*/  LOP3.LUT R4, R14, R5, RZ, 0xc0, !PT ;  /* 0x000000050e047212 */ /* 0x000fe200078ec0ff */
[----:B--2---:R-:W-:Y:S02]  /*0e80*/  IMAD R3, R8, R21, R20 ;  /* 0x0000001508037224 */ /* 0x004fe400078e0214 */
[----:B---3--:R-:W-:Y:S02]  /*0e90*/  IMAD R7, R12, R25, R7 ;  /* 0x000000190c077224 */ /* 0x008fe400078e0207 */
[----:B------:R-:W-:Y:S02]  /*0ea0*/  IMAD.MOV.U32 R5, RZ, RZ, 0x1 ;  /* 0x00000001ff057424 */ /* 0x000fe400078e00ff */
[----:B------:R-:W-:-:S03]  /*0eb0*/  IMAD R4, R3, R24, R4 ;  /* 0x0000001803047224 */ /* 0x000fc600078e0204 */
[----:B------:R-:W-:Y:S02]  /*0ec0*/  PRMT R3, R5, 0x7610, R3 ;  /* 0x0000761005037816 */ /* 0x000fe40000000003 */
[----:B------:R-:W-:Y:S02]  /*0ed0*/  SEL R100, R4, R7, !P1 ;  /* 0x0000000704647207 */ /* 0x000fe40004800000 */
[----:B------:R-:W-:-:S07]  /*0ee0*/  SEL R101, R7, R4, !P1 ;  /* 0x0000000407657207 */ /* 0x000fce0004800000 */
.L_x_8:
[----:B------:R-:W-:-:S08]  /*0ef0*/  NOP ;  /* 0x0000000000007918 */ /* 0x000fd00000000000 */
[----:B------:R-:W0:Y:S02]  /*0f00*/  USETMAXREG.TRY_ALLOC.CTAPOOL UP0, 0xe8 ;  /* 0x000000e8000079c8 */ /* 0x000e240008000600 */
[----:B0-----:R-:W-:-:S13]  /*0f10*/  PLOP3.LUT P0, PT, PT, PT, UP0, 0x80, 0x0 ;  /* 0x000000000000781c */ /* 0x001fda0003f0f008 */
[----:B------:R-:W-:Y:S05]  /*0f20*/  @!P0 BRA `(.L_x_8) ;  /* 0xfffffffc00f08947 */ /* 0x000fea000383ffff */
[----:B------:R-:W-:Y:S01]  /*0f30*/  ULDC.64 UR4, c[0x0][0x598] ;  /* 0x0001660000047ab9 */ /* 0x000fe20000000a00 */
[----:B------:R-:W-:Y:S01]  /*0f40*/  ULDC.64 UR38, c[0x0][0x208] ;  /* 0x0000820000267ab9 */ /* 0x000fe20000000a00 */
[----:B------:R-:W-:-:S04]  /*0f50*/  ISETP.NE.U32.AND P0, PT, RZ, UR4, PT ;  /* 0x00000004ff007c0c */ /* 0x000fc8000bf05070 */
[----:B------:R-:W-:-:S13]  /*0f60*/  ISETP.NE.AND.EX P0, PT, RZ, UR5, PT, P0 ;  /* 0x00000005ff007c0c */ /* 0x000fda000bf05300 */
[----:B------:R-:W-:Y:S05]  /*0f70*/  @!P0 BRA `(.L_x_11) ;  /* 0x00000000001c8947 */ /* 0x000fea0003800000 */
[----:B------:R-:W0:Y:S02]  /*0f80*/  LDC.64 R4, c[0x0][0x598] ;  /* 0x00016600ff047b82 */ /* 0x000e240000000a00 */
[----:B0-----:R-:W2:Y:S02]  /*0f90*/  LDG.E.64 R4, desc[UR38][R4.64] ;  /* 0x0000002604047981 */ /* 0x001ea4000c1e1b00 */
[----:B--2---:R-:W-:-:S04]  /*0fa0*/  ISETP.NE.U32.AND P0, PT, R4, RZ, PT ;  /* 0x000000ff0400720c */ /* 0x004fc80003f05070 */
[----:B------:R-:W-:-:S13]  /*0fb0*/  ISETP.NE.AND.EX P0, PT, R5, RZ, PT, P0 ;  /* 0x000000ff0500720c */ /* 0x000fda0003f05300 */
[----:B------:R-:W-:Y:S05]  /*0fc0*/  @!P0 BRA `(.L_x_11) ;  /* 0x0000000000088947 */ /* 0x000fea0003800000 */
[----:B------:R0:W5:Y:S01]  /*0fd0*/  LD.E R88, desc[UR38][R4.64] ;  /* 0x0000002604587980 */ /* 0x000162000c101900 */
[----:B------:R-:W-:Y:S05]  /*0fe0*/  BRA `(.L_x_12) ;  /* 0x0000000000247947 */ /* 0x000fea0003800000 */
.L_x_11:
[----:B------:R-:W-:Y:S02]  /*0ff0*/  ULDC.64 UR4, c[0x0][0x588] ;  /* 0x0001620000047ab9 */ /* 0x000fe40000000a00 */
[----:B------:R-:W-:-:S04]  /*1000*/  ISETP.NE.U32.AND P0, PT, RZ, UR4, PT ;  /* 0x00000004ff007c0c */ /* 0x000fc8000bf05070 */
[----:B------:R-:W-:-:S13]  /*1010*/  ISETP.NE.AND.EX P0, PT, RZ, UR5, PT, P0 ;  /* 0x00000005ff007c0c */ /* 0x000fda000bf05300 */
[----:B------:R-:W-:Y:S05]  /*1020*/  @!P0 BRA `(.L_x_13) ;  /* 0x00000000000c8947 */ /* 0x000fea0003800000 */
[----:B------:R-:W0:Y:S02]  /*1030*/  LDC.64 R88, c[0x0][0x588] ;  /* 0x00016200ff587b82 */ /* 0x000e240000000a00 */
[----:B0-----:R1:W5:Y:S01]  /*1040*/  LDG.E R88, desc[UR38][R88.64] ;  /* 0x0000002658587981 */ /* 0x001362000c1e1900 */
[----:B------:R-:W-:Y:S05]  /*1050*/  BRA `(.L_x_12) ;  /* 0x0000000000087947 */ /* 0x000fea0003800000 */
.L_x_13:
[----:B------:R-:W-:Y:S02]  /*1060*/  ULDC UR4, c[0x0][0x580] ;  /* 0x0001600000047ab9 */ /* 0x000fe40000000800 */
[----:B------:R-:W-:-:S07]  /*1070*/  IMAD.U32 R88, RZ, RZ, UR4 ;  /* 0x00000004ff587e24 */ /* 0x000fce000f8e00ff */
.L_x_12:
[----:B------:R-:W-:Y:S02]  /*1080*/  ULDC.64 UR4, c[0x0][0x5a0] ;  /* 0x0001680000047ab9 */ /* 0x000fe40000000a00 */
[----:B------:R-:W-:-:S04]  /*1090*/  ISETP.NE.U32.AND P0, PT, RZ, UR4, PT ;  /* 0x00000004ff007c0c */ /* 0x000fc8000bf05070 */
[----:B------:R-:W-:-:S13]  /*10a0*/  ISETP.NE.AND.EX P0, PT, RZ, UR5, PT, P0 ;  /* 0x00000005ff007c0c */ /* 0x000fda000bf05300 */
[----:B------:R-:W-:Y:S05]  /*10b0*/  @!P0 BRA `(.L_x_14) ;  /* 0x00000000001c8947 */ /* 0x000fea0003800000 */
[----:B0-----:R-:W0:Y:S02]  /*10c0*/  LDC.64 R4, c[0x0][0x5a0] ;  /* 0x00016800ff047b82 */ /* 0x001e240000000a00 */
[----:B0-----:R-:W2:Y:S02]  /*10d0*/  LDG.E.64 R4, desc[UR38][R4.64] ;  /* 0x0000002604047981 */ /* 0x001ea4000c1e1b00 */
[----:B--2---:R-:W-:-:S04]  /*10e0*/  ISETP.NE.U32.AND P0, PT, R4, RZ, PT ;  /* 0x000000ff0400720c */ /* 0x004fc80003f05070 */
[----:B------:R-:W-:-:S13]  /*10f0*/  ISETP.NE.AND.EX P0, PT, R5, RZ, PT, P0 ;  /* 0x000000ff0500720c */ /* 0x000fda0003f05300 */
[----:B------:R-:W-:Y:S05]  /*1100*/  @!P0 BRA `(.L_x_14) ;  /* 0x0000000000088947 */ /* 0x000fea0003800000 */
[----:B-1----:R0:W5:Y:S01]  /*1110*/  LD.E R89, desc[UR38][R4.64] ;  /* 0x0000002604597980 */ /* 0x002162000c101900 */
[----:B------:R-:W-:Y:S05]  /*1120*/  BRA `(.L_x_15) ;  /* 0x0000000000247947 */ /* 0x000fea0003800000 */
.L_x_14:
[----:B------:R-:W-:Y:S02]  /*1130*/  ULDC.64 UR4, c[0x0][0x590] ;  /* 0x0001640000047ab9 */ /* 0x000fe40000000a00 */
[----:B------:R-:W-:-:S04]  /*1140*/  ISETP.NE.U32.AND P0, PT, RZ, UR4, PT ;  /* 0x00000004ff007c0c */ /* 0x000fc8000bf05070 */
[----:B------:R-:W-:-:S13]  /*1150*/  ISETP.NE.AND.EX P0, PT, RZ, UR5, PT, P0 ;  /* 0x00000005ff007c0c */ /* 0x000fda000bf05300 */
[----:B------:R-:W-:Y:S05]  /*1160*/  @!P0 BRA `(.L_x_16) ;  /* 0x00000000000c8947 */ /* 0x000fea0003800000 */
[----:B0-----:R-:W1:Y:S02]  /*1170*/  LDC.64 R4, c[0x0][0x590] ;  /* 0x00016400ff047b82 */ /* 0x001e640000000a00 */
[----:B-1----:R1:W5:Y:S01]  /*1180*/  LDG.E R89, desc[UR38][R4.64] ;  /* 0x0000002604597981 */ /* 0x002362000c1e1900 */
[----:B------:R-:W-:Y:S05]  /*1190*/  BRA `(.L_x_15) ;  /* 0x0000000000087947 */ /* 0x000fea0003800000 */
.L_x_16:
[----:B------:R-:W-:Y:S02]  /*11a0*/  ULDC UR4, c[0x0][0x584] ;  /* 0x0001610000047ab9 */ /* 0x000fe40000000800 */
[----:B-1----:R-:W-:-:S07]  /*11b0*/  IMAD.U32 R89, RZ, RZ, UR4 ;  /* 0x00000004ff597e24 */ /* 0x002fce000f8e00ff */
.L_x_15:
[----:B------:R-:W-:-:S13]  /*11c0*/  LOP3.LUT P0, RZ, R3, 0xff, RZ, 0xc0, !PT ;  /* 0x000000ff03ff7812 */ /* 0x000fda000780c0ff */
[----:B------:R-:W-:Y:S05]  /*11d0*/  @!P0 EXIT ;  /* 0x000000000000894d */ /* 0x000fea0003800000 */
[----:B------:R-:W2:Y:S01]  /*11e0*/  LDC R92, c[0x0][0x658] ;  /* 0x00019600ff5c7b82 */ /* 0x000ea20000000800 */
[----:B------:R-:W-:Y:S01]  /*11f0*/  ULDC.64 UR6, c[0x0][0x288] ;  /* 0x0000a20000067ab9 */ /* 0x000fe20000000a00 */
[----:B------:R-:W-:Y:S01]  /*1200*/  LOP3.LUT R6, R6, 0x1, RZ, 0xc0, !PT ;  /* 0x0000000106067812 */ /* 0x000fe200078ec0ff */
[----:B------:R-:W-:Y:S01]  /*1210*/  UIADD3 UR4, UR7, 0x3f, URZ ;  /* 0x0000003f07047890 */ /* 0x000fe2000fffe03f */
[----:B------:R-:W-:Y:S01]  /*1220*/  SHF.R.U32.HI R3, RZ, 0x2, R94 ;  /* 0x00000002ff037819 */ /* 0x000fe2000001165e */
[----:B01----:R-:W-:Y:S01]  /*1230*/  IMAD.MOV.U32 R5, RZ, RZ, -0x1 ;  /* 0xffffffffff057424 */ /* 0x003fe200078e00ff */
[----:B------:R-:W-:Y:S01]  /*1240*/  SHF.R.U32.HI R0, RZ, 0x1, R0 ;  /* 0x00000001ff007819 */ /* 0x000fe20000011600 */
[----:B------:R-:W-:Y:S01]  /*1250*/  USHF.R.S32.HI UR5, URZ, 0x1f, UR4 ;  /* 0x0000001f3f057899 */ /* 0x000fe20008011404 */
[----:B------:R-:W0:Y:S01]  /*1260*/  LDC.64 R90, c[0x0][0x5c8] ;  /* 0x00017200ff5a7b82 */ /* 0x000e220000000a00 */
[----:B------:R-:W-:Y:S01]  /*1270*/  IMAD.SHL.U32 R22, R6, 0x40, RZ ;  /* 0x0000004006167824 */ /* 0x000fe200078e00ff */
[----:B------:R-:W-:Y:S01]  /*1280*/  LOP3.LUT R3, R3, 0x7, RZ, 0xc0, !PT ;  /* 0x0000000703037812 */ /* 0x000fe200078ec0ff */
[----:B------:R-:W-:Y:S01]  /*1290*/  ULEA.HI UR5, UR5, UR4, URZ, 0x6 ;  /* 0x0000000405057291 */ /* 0x000fe2000f8f303f */
[----:B------:R-:W-:Y:S01]  /*12a0*/  LOP3.LUT R0, R0, 0x30, RZ, 0xc0, !PT ;  /* 0x0000003000007812 */ /* 0x000fe200078ec0ff */
[----:B------:R-:W-:Y:S01]  /*12b0*/  IMAD.MOV.U32 R7, RZ, RZ, 0x1 ;  /* 0x00000001ff077424 */ /* 0x000fe200078e00ff */
[--C-:B------:R-:W-:Y:S01]  /*12c0*/  LOP3.LUT R22, R22, 0x40, R3.reuse, 0xe2, !PT ;  /* 0x0000004016167812 */ /* 0x100fe200078ee203 */
[----:B------:R-:W-:Y:S01]  /*12d0*/  USHF.R.S32.HI UR43, URZ, 0x6, UR5 ;  /* 0x000000063f2b7899 */ /* 0x000fe20008011405 */
[----:B------:R-:W1:Y:S01]  /*12e0*/  LDC R96, c[0x0][0x600] ;  /* 0x00018000ff607b82 */ /* 0x000e620000000800 */
[----:B------:R-:W-:Y:S01]  /*12f0*/  IADD3 R3, RZ, -R0, -R3 ;  /* 0x80000000ff037210 */ /* 0x000fe20007ffe803 */
[----:B------:R-:W-:Y:S01]  /*1300*/  IMAD.U32 R4, RZ, RZ, UR6 ;  /* 0x00000006ff047e24 */ /* 0x000fe2000f8e00ff */
[C---:B------:R-:W-:Y:S01]  /*1310*/  LOP3.LUT R93, R94.reuse, 0x3, RZ, 0xc0, !PT ;  /* 0x000000035e5d7812 */ /* 0x040fe200078ec0ff */
[----:B------:R-:W-:Y:S01]  /*1320*/  UISETP.LT.AND UP0, UPT, UR43, 0x1, UPT ;  /* 0x000000012b00788c */ /* 0x000fe2000bf01270 */
[----:B------:R-:W-:Y:S01]  /*1330*/  LOP3.LUT R95, R94, 0x80, RZ, 0xc0, !PT ;  /* 0x000000805e5f7812 */ /* 0x000fe200078ec0ff */
[----:B------:R-:W-:Y:S01]  /*1340*/  IMAD R3, R6, -0x40, R3 ;  /* 0xffffffc006037824 */ /* 0x000fe200078e0203 */
[----:B------:R-:W-:Y:S01]  /*1350*/  ULDC UR4, c[0x0][0x284] ;  /* 0x0000a10000047ab9 */ /* 0x000fe20000000800 */
[----:B--2---:R-:W-:Y:S01]  /*1360*/  SHF.L.U32 R5, R5, R92, RZ ;  /* 0x0000005c05057219 */ /* 0x004fe200000006ff */
[----:B------:R-:W-:Y:S01]  /*1370*/  USEL UR44, UR43, 0x1, UP0 ;  /* 0x000000012b2c7887 */ /* 0x000fe20008000000 */
[----:B------:R-:W-:Y:S01]  /*1380*/  IMAD R93, R93, -0x2, R4 ;  /* 0xfffffffe5d5d7824 */ /* 0x000fe200078e0204 */
[----:B------:R-:W-:Y:S01]  /*1390*/  LOP3.LUT R22, R22, R0, RZ, 0xfc, !PT ;  /* 0x0000000016167212 */ /* 0x000fe200078efcff */
[----:B------:R-:W-:Y:S01]  /*13a0*/  IMAD.SHL.U32 R94, R94, 0x2, RZ ;  /* 0x000000025e5e7824 */ /* 0x000fe200078e00ff */
[----:B------:R-:W-:Y:S01]  /*13b0*/  SHF.L.U32 R92, R7, R92, RZ ;  /* 0x0000005c075c7219 */ /* 0x000fe200000006ff */
[----:B------:R-:W-:Y:S01]  /*13c0*/  VIADD R98, R3, UR4 ;  /* 0x0000000403627c36 */ /* 0x000fe20008000000 */
[----:B------:R-:W-:Y:S01]  /*13d0*/  LOP3.LUT R103, R18, 0x1, RZ, 0xfc, !PT ;  /* 0x0000000112677812 */ /* 0x000fe200078efcff */
[----:B------:R-:W-:Y:S01]  /*13e0*/  IMAD.MOV.U32 R23, RZ, RZ, RZ ;  /* 0x000000ffff177224 */ /* 0x000fe200078e00ff */
[C---:B0-----:R-:W-:Y:S01]  /*13f0*/  SHF.L.U64.HI R91, R90.reuse, 0x3, R91 ;  /* 0x000000035a5b7819 */ /* 0x041fe2000001025b */
[----:B------:R-:W-:Y:S01]  /*1400*/  IMAD.SHL.U32 R90, R90, 0x8, RZ ;  /* 0x000000085a5a7824 */ /* 0x000fe200078e00ff */
[----:B------:R-:W-:Y:S01]  /*1410*/  SHF.R.U32.HI R95, RZ, 0x7, R95 ;  /* 0x00000007ff5f7819 */ /* 0x000fe2000001165f */
[----:B------:R-:W-:Y:S01]  /*1420*/  UIADD3 UR44, UR43, -UR44, URZ ;  /* 0x8000002c2b2c7290 */ /* 0x000fe2000fffe03f */
[----:B------:R-:W-:Y:S01]  /*1430*/  LOP3.LUT R97, RZ, R5, RZ, 0x33, !PT ;  /* 0x00000005ff617212 */ /* 0x000fe200078e33ff */
[----:B------:R-:W-:Y:S01]  /*1440*/  UMOV UR40, URZ ;  /* 0x0000003f00287c82 */ /* 0x000fe20008000000 */
[----:B------:R-:W-:Y:S01]  /*1450*/  UMOV UR41, URZ ;  /* 0x0000003f00297c82 */ /* 0x000fe20008000000 */
[----:B-1----:R-:W-:-:S08]  /*1460*/  VIADD R96, R96, 0xffffffff ;  /* 0xffffffff60607836 */ /* 0x002fd00000000000 */
.L_x_164:
[----:B0-----:R-:W0:Y:S01]  /*1470*/  SHFL.IDX PT, R0, R95, RZ, 0x1f ;  /* 0x00001fff5f007589 */ /* 0x001e2200000e0000 */
[----:B-1----:R-:W1:Y:S01]  /*1480*/  S2UR UR7, SR_CgaCtaId ;  /* 0x00000000000779c3 */ /* 0x002e620000008800 */
[----:B------:R-:W-:Y:S01]  /*1490*/  UMOV UR6, 0x400 ;  /* 0x0000040000067882 */ /* 0x000fe20000000000 */
[----:B0-----:R-:W-:Y:S01]  /*14a0*/  R2UR UR4, R0 ;  /* 0x00000000000472ca */ /* 0x001fe200000e0000 */
[----:B-1----:R-:W-:-:S12]  /*14b0*/  ULEA UR6, UR7, UR6, 0x18 ;  /* 0x0000000607067291 */ /* 0x002fd8000f8ec03f */
[----:B------:R-:W-:-:S04]  /*14c0*/  ULEA.HI UR5, UR4, UR4, URZ, 0x1 ;  /* 0x0000000404057291 */ /* 0x000fc8000f8f083f */
[----:B------:R-:W-:-:S04]  /*14d0*/  ULOP3.LUT UR5, UR5, 0x7fffe, URZ, 0xc0, !UPT ;  /* 0x0007fffe05057892 */ /* 0x000fc8000f8ec03f */
[----:B------:R-:W-:-:S03]  /*14e0*/  UIADD3 UR5, UR4, -UR5, URZ ;  /* 0x8000000504057290 */ /* 0x000fc6000fffe03f */
[----:B------:R-:W-:Y:S01]  /*14f0*/  ULDC UR4, c[0x0][0x28c] ;  /* 0x0000a30000047ab9 */ /* 0x000fe20000000800 */
[----:B------:R-:W-:Y:S01]  /*1500*/  ULEA UR5, UR5, UR6, 0xd ;  /* 0x0000000605057291 */ /* 0x000fe2000f8e683f */
[----:B------:R-:W-:-:S03]  /*1510*/  ISETP.LT.AND P0, PT, RZ, UR4, PT ;  /* 0x00000004ff007c0c */ /* 0x000fc6000bf01270 */
[----:B------:R-:W-:-:S04]  /*1520*/  UIADD3 UR5, UR5, 0x180, URZ ;  /* 0x0000018005057890 */ /* 0x000fc8000fffe03f */
[----:B------:R-:W-:-:S04]  /*1530*/  USHF.R.U32.HI UR5, URZ, 0x4, UR5 ;  /* 0x000000043f057899 */ /* 0x000fc80008011605 */
[----:B------:R-:W-:-:S04]  /*1540*/  ULOP3.LUT UR5, UR5, 0x3fff, URZ, 0xc0, !UPT ;  /* 0x00003fff05057892 */ /* 0x000fc8000f8ec03f */
[----:B------:R-:W-:Y:S01]  /*1550*/  ULOP3.LUT UR45, UR5, 0x10000, URZ, 0xfc, !UPT ;  /* 0x00010000052d7892 */ /* 0x000fe2000f8efc3f */
[----:B--2345:R-:W-:Y:S11]  /*1560*/  @P0 BRA `(.L_x_17) ;  /* 0x0000000000400947 */ /* 0x03cff60003800000 */
[----:B------:R-:W-:Y:S01]  /*1570*/  MOV R0, 0x0 ;  /* 0x0000000000007802 */ /* 0x000fe20000000f00 */
[----:B------:R-:W-:Y:S01]  /*1580*/  ULDC.64 UR4, c[0x4][0x68] ;  /* 0x01001a0000047ab9 */ /* 0x000fe20000000a00 */
[----:B------:R-:W-:Y:S01]  /*1590*/  ULDC.64 UR6, c[0x4][0x8] ;  /* 0x0100020000067ab9 */ /* 0x000fe20000000a00 */
[----:B------:R-:W-:Y:S01]  /*15a0*/  IMAD.U32 R4, RZ, RZ, UR4 ;  /* 0x00000004ff047e24 */ /* 0x000fe2000f8e00ff */
[----:B------:R0:W1:Y:S01]  /*15b0*/  LDC.64 R14, c[0x4][R0] ;  /* 0x01000000000e7b82 */ /* 0x0000620000000a00 */
[----:B------:R-:W-:Y:S01]  /*15c0*/  IMAD.U32 R5, RZ, RZ, UR5 ;  /* 0x00000005ff057e24 */ /* 0x000fe2000f8e00ff */
[----:B------:R-:W-:Y:S01]  /*15d0*/  ULDC.64 UR4, c[0x4][0x70] ;  /* 0x01001c0000047ab9 */ /* 0x000fe20000000a00 */
[----:B------:R-:W-:Y:S02]  /*15e0*/  IMAD.U32 R10, RZ, RZ, UR6 ;  /* 0x00000006ff0a7e24 */ /* 0x000fe4000f8e00ff */
[----:B------:R-:W-:Y:S02]  /*15f0*/  IMAD.U32 R6, RZ, RZ, UR4 ;  /* 0x00000004ff067e24 */ /* 0x000fe4000f8e00ff */
[----:B------:R-:W-:-:S02]  /*1600*/  IMAD.U32 R7, RZ, RZ, UR5 ;  /* 0x00000005ff077e24 */ /* 0x000fc4000f8e00ff */
[----:B------:R-:W-:Y:S02]  /*1610*/  IMAD.U32 R11, RZ, RZ, UR7 ;  /* 0x00000007ff0b7e24 */ /* 0x000fe4000f8e00ff */
[----:B------:R-:W-:Y:S02]  /*1620*/  IMAD.MOV.U32 R8, RZ, RZ, 0x1e1 ;  /* 0x000001e1ff087424 */ /* 0x000fe400078e00ff */
[----:B------:R-:W-:Y:S02]  /*1630*/  IMAD.MOV.U32 R12, RZ, RZ, 0x1 ;  /* 0x00000001ff0c7424 */ /* 0x000fe400078e00ff */
[----:B0-----:R-:W-:-:S07]  /*1640*/  IMAD.MOV.U32 R13, RZ, RZ, RZ ;  /* 0x000000ffff0d7224 */ /* 0x001fce00078e00ff */
[----:B------:R-:W-:-:S07]  /*1650*/  LEPC R20, `(.L_x_17) ;  /* 0x000000001014794e */ /* 0x000fce0000000000 */
[----:B-1---5:R-:W-:Y:S05]  /*1660*/  CALL.ABS.NOINC R14 ;  /* 0x000000000e007343 */ /* 0x022fea0003c00000 */
.L_x_17:
[----:B------:R-:W-:-:S13]  /*1670*/  ISETP.NE.AND P0, PT, R103, 0x3, PT ;  /* 0x000000036700780c */ /* 0x000fda0003f05270 */
[----:B------:R-:W-:Y:S05]  /*1680*/  @!P0 BRA `(.L_x_18) ;  /* 0x0000000000048947 */ /* 0x000fea0003800000 */
[----:B------:R-:W-:Y:S01]  /*1690*/  BPT.TRAP 0x1 ;  /* 0x000000040000795c */ /* 0x000fe20000300000 */
.L_x_18:
[----:B------:R-:W0:Y:S01]  /*16a0*/  S2UR UR5, SR_CgaCtaId ;  /* 0x00000000000579c3 */ /* 0x000e220000008800 */
[----:B------:R-:W-:Y:S01]  /*16b0*/  UMOV UR4, 0x400 ;  /* 0x0000040000047882 */ /* 0x000fe20000000000 */
[----:B------:R-:W-:Y:S02]  /*16c0*/  IMAD.U32 R0, RZ, RZ, UR40 ;  /* 0x00000028ff007e24 */ /* 0x000fe4000f8e00ff */
[----:B------:R-:W-:-:S03]  /*16d0*/  IMAD.U32 R3, RZ, RZ, UR41 ;  /* 0x00000029ff037e24 */ /* 0x000fc6000f8e00ff */
[----:B------:R-:W-:Y:S01]  /*16e0*/  SHF.L.U32 R0, R0, 0x1f, RZ ;  /* 0x0000001f00007819 */ /* 0x000fe200000006ff */
[----:B0-----:R-:W-:-:S06]  /*16f0*/  ULEA UR4, UR5, UR4, 0x18 ;  /* 0x0000000405047291 */ /* 0x001fcc000f8ec03f */
[----:B------:R-:W-:-:S04]  /*1700*/  IMAD.U32 R6, RZ, RZ, UR4 ;  /* 0x00000004ff067e24 */ /* 0x000fc8000f8e00ff */
[----:B------:R-:W-:-:S04]  /*1710*/  IMAD R3, R3, 0x8, R6 ;  /* 0x0000000803037824 */ /* 0x000fc800078e0206 */
[----:B------:R0:W1:Y:S01]  /*1720*/  SYNCS.PHASECHK.TRANS64.TRYWAIT P1, [R3+URZ], R0 ;  /* 0x00000000030075a7 */ /* 0x000062000802017f */
[----:B------:R-:W-:Y:S05]  /*1730*/  @!P0 BRA `(.L_x_19) ;  /* 0x0000000000048947 */ /* 0x000fea0003800000 */
[----:B------:R-:W-:Y:S01]  /*1740*/  BPT.TRAP 0x1 ;  /* 0x000000040000795c */ /* 0x000fe20000300000 */
.L_x_19:
[----:B------:R-:W-:-:S05]  /*1750*/  IMAD.U32 R4, RZ, RZ, UR44 ;  /* 0x0000002cff047e24 */ /* 0x000fca000f8e00ff */
[----:B------:R-:W-:Y:S01]  /*1760*/  ISETP.GE.AND P2, PT, R4, 0x1, PT ;  /* 0x000000010400780c */ /* 0x000fe20003f46270 */
[----:B-1----:R-:W-:-:S12]  /*1770*/  @P1 BRA `(.L_x_20) ;  /* 0x0000000000081947 */ /* 0x002fd80003800000 */
[----:B------:R-:W1:Y:S02]  /*1780*/  SYNCS.PHASECHK.TRANS64.TRYWAIT P1, [R3+URZ], R0 ;  /* 0x00000000030075a7 */ /* 0x000e64000802017f */
[----:B-1----:R-:W-:Y:S05]  /*1790*/  @!P1 BRA `(.L_x_21) ;  /* 0x0000006800109947 */ /* 0x002fea0003800000 */
.L_x_20:
[----:B------:R-:W-:Y:S05]  /*17a0*/  WARPSYNC.ALL ;  /* 0x0000000000007948 */ /* 0x000fea0003800000 */
[----:B------:R-:W-:Y:S01]  /*17b0*/  R2UR UR4, R6 ;  /* 0x00000000060472ca */ /* 0x000fe200000e0000 */
[----:B------:R-:W-:Y:S01]  /*17c0*/  ULEA UR5, UR41, UR45, 0xa ;  /* 0x0000002d29057291 */ /* 0x000fe2000f8e503f */
[----:B------:R-:W-:Y:S01]  /*17d0*/  WARPGROUP.ARRIVE ;  /* 0x00000000000079c5 */ /* 0x000fe20000000000 */
[----:B------:R-:W-:Y:S01]  /*17e0*/  UMOV UR9, 0x40000040 ;  /* 0x4000004000097882 */ /* 0x000fe20000000000 */
[----:B------:R-:W-:-:S04]  /*17f0*/  UMOV UR11, 0x40000040 ;  /* 0x40000040000b7882 */ /* 0x000fc80000000000 */
[----:B------:R-:W-:-:S05]  /*1800*/  UMOV UR8, UR5 ;  /* 0x0000000500087c82 */ /* 0x000fca0008000000 */
[----:B------:R-:W-:-:S04]  /*1810*/  UIADD3 UR4, UR4, 0x1c180, URZ ;  /* 0x0001c18004047890 */ /* 0x000fc8000fffe03f */
[----:B------:R-:W-:-:S04]  /*1820*/  USHF.R.U32.HI UR4, URZ, 0x4, UR4 ;  /* 0x000000043f047899 */ /* 0x000fc80008011604 */
[----:B------:R-:W-:-:S04]  /*1830*/  ULOP3.LUT UR4, UR4, 0x3fff, URZ, 0xc0, !UPT ;  /* 0x00003fff04047892 */ /* 0x000fc8000f8ec03f */
[----:B------:R-:W-:-:S04]  /*1840*/  ULOP3.LUT UR4, UR4, 0x2000000, URZ, 0xfc, !UPT ;  /* 0x0200000004047892 */ /* 0x000fc8000f8efc3f */
[----:B------:R-:W-:-:S07]  /*1850*/  ULEA UR6, UR41, UR4, 0xa ;  /* 0x0000000429067291 */ /* 0x000fce000f8e503f */
[----:B------:R-:W-:Y:S02]  /*1860*/  UMOV UR10, UR6 ;  /* 0x00000006000a7c82 */ /* 0x000fe40008000000 */
[----:B------:R-:W-:Y:S01]  /*1870*/  HGMMA.64x128x16.F32 R24, gdesc[UR8].tnspB, RZ, !UPT, gsb0 ;  /* 0x41e00000081879f0 */ /* 0x000fe2000c0008ff */
[----:B------:R-:W-:Y:S02]  /*1880*/  UIADD3 UR8, UR5, 0x2, URZ ;  /* 0x0000000205087890 */ /* 0x000fe4000fffe03f */
[----:B------:R-:W-:Y:S01]  /*1890*/  UIADD3 UR10, UR6, 0x80, URZ ;  /* 0x00000080060a7890 */ /* 0x000fe2000fffe03f */
[----:B------:R-:W-:Y:S01]  /*18a0*/  UMOV UR9, 0x40000040 ;  /* 0x4000004000097882 */ /* 0x000fe20000000000 */
[----:B------:R-:W-:Y:S01]  /*18b0*/  UMOV UR11, 0x40000040 ;  /* 0x40000040000b7882 */ /* 0x000fe20000000000 */
[----:B------:R-:W-:Y:S02]  /*18c0*/  WARPGROUP.DEPBAR.LE gsb0, 0x0 ;  /* 0x00008000000079c5 */ /* 0x000fe40000010000 */
[----:B------:R-:W-:-:S06]  /*18d0*/  WARPGROUP.ARRIVE ;  /* 0x00000000000079c5 */ /* 0x000fcc0000000000 */
[----:B------:R-:W-:Y:S01]  /*18e0*/  HGMMA.64x128x16.F32 R24, gdesc[UR8].tnspB, R24, gsb0 ;  /* 0x41e00000081879f0 */ /* 0x000fe20008000818 */
        /* <DEDUP_REMOVED lines=13> */
[----:B------:R-:W-:Y:S03]  /*19c0*/  HGMMA.64x128x16.F32 R24, gdesc[UR8].tnspB, R24, gsb0 ;  /* 0x41e00000081879f0 */ /* 0x000fe60008000818 */
[----:B------:R-:W-:Y:S02]  /*19d0*/  WARPGROUP.DEPBAR.LE gsb0, 0x0 ;  /* 0x00008000000079c5 */ /* 0x000fe40000010000 */
[----:B------:R-:W-:Y:S05]  /*19e0*/  @!P2 BRA `(.L_x_22) ;  /* 0x000000040028a947 */ /* 0x000fea0003800000 */
[----:B------:R-:W-:Y:S01]  /*19f0*/  UIADD3 UR5, UR41, 0x1, URZ ;  /* 0x0000000129057890 */ /* 0x000fe2000fffe03f */
[----:B01----:R-:W-:Y:S02]  /*1a00*/  IMAD.U32 R0, RZ, RZ, UR44 ;  /* 0x0000002cff007e24 */ /* 0x003fe4000f8e00ff */
[----:B------:R-:W-:Y:S01]  /*1a10*/  IMAD.U32 R3, RZ, RZ, UR41 ;  /* 0x00000029ff037e24 */ /* 0x000fe2000f8e00ff */
[----:B------:R-:W-:-:S04]  /*1a20*/  UISETP.NE.AND UP0, UPT, UR5, 0x7, UPT ;  /* 0x000000070500788c */ /* 0x000fc8000bf05270 */
[----:B------:R-:W-:Y:S02]  /*1a30*/  USEL UR6, URZ, 0x1, UP0 ;  /* 0x000000013f067887 */ /* 0x000fe40008000000 */
[----:B------:R-:W-:Y:S02]  /*1a40*/  USEL UR5, UR5, URZ, UP0 ;  /* 0x0000003f05057287 */ /* 0x000fe40008000000 */
[----:B------:R-:W-:-:S06]  /*1a50*/  ULOP3.LUT UR6, UR40, UR6, URZ, 0x3c, !UPT ;  /* 0x0000000628067292 */ /* 0x000fcc000f8e3c3f */
[----:B------:R-:W-:-:S07]  /*1a60*/  IMAD.U32 R7, RZ, RZ, UR6 ;  /* 0x00000006ff077e24 */ /* 0x000fce000f8e00ff */
.L_x_29:
[----:B------:R-:W-:Y:S05]  /*1a70*/  @!P0 BRA `(.L_x_23) ;  /* 0x0000000000048947 */ /* 0x000fea0003800000 */
[----:B------:R-:W-:Y:S01]  /*1a80*/  BPT.TRAP 0x1 ;  /* 0x000000040000795c */ /* 0x000fe20000300000 */
.L_x_23:
[----:B------:R-:W0:Y:S01]  /*1a90*/  S2UR UR7, SR_CgaCtaId ;  /* 0x00000000000779c3 */ /* 0x000e220000008800 */
[----:B------:R-:W-:Y:S01]  /*1aa0*/  UMOV UR6, 0x400 ;  /* 0x0000040000067882 */ /* 0x000fe20000000000 */
[----:B------:R-:W-:Y:S01]  /*1ab0*/  IMAD.U32 R5, RZ, RZ, UR5 ;  /* 0x00000005ff057e24 */ /* 0x000fe2000f8e00ff */
[----:B------:R-:W-:Y:S01]  /*1ac0*/  SHF.L.U32 R4, R7, 0x1f, RZ ;  /* 0x0000001f07047819 */ /* 0x000fe200000006ff */
[----:B0-----:R-:W-:-:S06]  /*1ad0*/  ULEA UR6, UR7, UR6, 0x18 ;  /* 0x0000000607067291 */ /* 0x001fcc000f8ec03f */
[----:B------:R-:W-:-:S04]  /*1ae0*/  IMAD.U32 R6, RZ, RZ, UR6 ;  /* 0x00000006ff067e24 */ /* 0x000fc8000f8e00ff */
[----:B------:R-:W-:-:S04]  /*1af0*/  IMAD R5, R5, 0x8, R6 ;  /* 0x0000000805057824 */ /* 0x000fc800078e0206 */
[----:B------:R0:W1:Y:S01]  /*1b00*/  SYNCS.PHASECHK.TRANS64.TRYWAIT P1, [R5+URZ], R4 ;  /* 0x00000004050075a7 */ /* 0x000062000802017f */
[----:B------:R-:W-:Y:S05]  /*1b10*/  @!P0 BRA `(.L_x_24) ;  /* 0x0000000000048947 */ /* 0x000fea0003800000 */
[----:B------:R-:W-:Y:S01]  /*1b20*/  BPT.TRAP 0x1 ;  /* 0x000000040000795c */ /* 0x000fe20000300000 */
.L_x_24:
[----:B-1----:R-:W-:Y:S05]  /*1b30*/  @P1 BRA `(.L_x_25) ;  /* 0x0000000000081947 */ /* 0x002fea0003800000 */
[----:B------:R-:W1:Y:S02]  /*1b40*/  SYNCS.PHASECHK.TRANS64.TRYWAIT P1, [R5+URZ], R4 ;  /* 0x00000004050075a7 */ /* 0x000e64000802017f */
[----:B-1----:R-:W-:Y:S05]  /*1b50*/  @!P1 BRA `(.L_x_26) ;  /* 0x0000006400349947 */ /* 0x002fea0003800000 */
.L_x_25:
[----:B------:R-:W-:Y:S01]  /*1b60*/  ULEA UR6, UR5, UR45, 0xa ;  /* 0x0000002d05067291 */ /* 0x000fe2000f8e503f */
[----:B------:R-:W-:Y:S01]  /*1b70*/  WARPGROUP.ARRIVE ;  /* 0x00000000000079c5 */ /* 0x000fe20000000000 */
[----:B------:R-:W-:Y:S01]  /*1b80*/  ULEA UR7, UR5, UR4, 0xa ;  /* 0x0000000405077291 */ /* 0x000fe2000f8e503f */
[----:B------:R-:W-:Y:S01]  /*1b90*/  UMOV UR9, 0x40000040 ;  /* 0x4000004000097882 */ /* 0x000fe20000000000 */
[----:B------:R-:W-:-:S03]  /*1ba0*/  UMOV UR11, 0x40000040 ;  /* 0x40000040000b7882 */ /* 0x000fc60000000000 */
[----:B------:R-:W-:Y:S02]  /*1bb0*/  UMOV UR8, UR6 ;  /* 0x0000000600087c82 */ /* 0x000fe40008000000 */
[----:B------:R-:W-:Y:S02]  /*1bc0*/  UMOV UR10, UR7 ;  /* 0x00000007000a7c82 */ /* 0x000fe40008000000 */
[----:B------:R-:W-:Y:S01]  /*1bd0*/  HGMMA.64x128x16.F32 R24, gdesc[UR8].tnspB, R24, gsb0 ;  /* 0x41e00000081879f0 */ /* 0x000fe20008000818 */
[----:B------:R-:W-:Y:S02]  /*1be0*/  UIADD3 UR8, UR6, 0x2, URZ ;  /* 0x0000000206087890 */ /* 0x000fe4000fffe03f */
[----:B------:R-:W-:Y:S01]  /*1bf0*/  UIADD3 UR10, UR7, 0x80, URZ ;  /* 0x00000080070a7890 */ /* 0x000fe2000fffe03f */
[----:B------:R-:W-:Y:S01]  /*1c00*/  UMOV UR9, 0x40000040 ;  /* 0x4000004000097882 */ /* 0x000fe20000000000 */
[----:B------:R-:W-:Y:S01]  /*1c10*/  UMOV UR11, 0x40000040 ;  /* 0x40000040000b7882 */ /* 0x000fe20000000000 */
[----:B------:R-:W-:-:S02]  /*1c20*/  WARPGROUP.DEPBAR.LE gsb0, 0x0 ;  /* 0x00008000000079c5 */ /* 0x000fc40000010000 */
        /* <DEDUP_REMOVED lines=18> */
[----:B------:R-:W-:Y:S01]  /*1d50*/  BPT.TRAP 0x1 ;  /* 0x000000040000795c */ /* 0x000fe20000300000 */
.L_x_27:
[----:B------:R-:W-:-:S13]  /*1d60*/  ISETP.NE.AND P1, PT, R102, RZ, PT ;  /* 0x000000ff6600720c */ /* 0x000fda0003f25270 */
[----:B01----:R-:W-:-:S04]  /*1d70*/  @P1 IMAD R4, R3, 0x8, R6 ;  /* 0x0000000803041824 */ /* 0x003fc800078e0206 */
[----:B------:R-:W-:-:S05]  /*1d80*/  @P1 VIADD R4, R4, 0x38 ;  /* 0x0000003804041836 */ /* 0x000fca0000000000 */
[----:B------:R-:W-:-:S04]  /*1d90*/  @P1 PRMT R4, R19, 0x654, R4 ;  /* 0x0000065413041816 */ /* 0x000fc80000000004 */
[----:B------:R0:W-:Y:S01]  /*1da0*/  @P1 SYNCS.ARRIVE.TRANS64.RED.A1T0 RZ, [R4+URZ], RZ ;  /* 0x000000ff04ff19a7 */ /* 0x0001e2000810043f */
[----:B------:R-:W-:-:S13]  /*1db0*/  ISETP.GT.U32.AND P1, PT, R18, 0x1, PT ;  /* 0x000000011200780c */ /* 0x000fda0003f24070 */
[----:B0-----:R-:W-:Y:S05]  /*1dc0*/  @P1 BRA `(.L_x_28) ;  /* 0x0000000000041947 */ /* 0x001fea0003800000 */
[----:B------:R-:W-:Y:S01]  /*1dd0*/  BPT.TRAP 0x1 ;  /* 0x000000040000795c */ /* 0x000fe20000300000 */
.L_x_28:
[----:B------:R-:W-:Y:S01]  /*1de0*/  UIADD3 UR5, UR5, 0x1, URZ ;  /* 0x0000000105057890 */ /* 0x000fe2000fffe03f */
[C---:B------:R-:W-:Y:S01]  /*1df0*/  ISETP.GT.AND P2, PT, R0.reuse, 0x1, PT ;  /* 0x000000010000780c */ /* 0x040fe20003f44270 */
[----:B------:R-:W-:Y:S02]  /*1e00*/  VIADD R3, R3, 0x1 ;  /* 0x0000000103037836 */ /* 0x000fe40000000000 */
[----:B------:R-:W-:Y:S01]  /*1e10*/  UISETP.NE.AND UP0, UPT, UR5, 0x7, UPT ;  /* 0x000000070500788c */ /* 0x000fe2000bf05270 */
[----:B------:R-:W-:Y:S02]  /*1e20*/  VIADD R0, R0, 0xffffffff ;  /* 0xffffffff00007836 */ /* 0x000fe40000000000 */
[C---:B------:R-:W-:Y:S01]  /*1e30*/  ISETP.NE.AND P1, PT, R3.reuse, 0x7, PT ;  /* 0x000000070300780c */ /* 0x040fe20003f25270 */
[----:B------:R-:W-:Y:S02]  /*1e40*/  USEL UR6, URZ, 0x1, UP0 ;  /* 0x000000013f067887 */ /* 0x000fe40008000000 */
[----:B------:R-:W-:Y:S01]  /*1e50*/  USEL UR5, UR5, URZ, UP0 ;  /* 0x0000003f05057287 */ /* 0x000fe20008000000 */
[----:B------:R-:W-:-:S03]  /*1e60*/  SEL R3, R3, RZ, P1 ;  /* 0x000000ff03037207 */ /* 0x000fc60000800000 */
[----:B------:R-:W-:Y:S01]  /*1e70*/  LOP3.LUT R7, R7, UR6, RZ, 0x3c, !PT ;  /* 0x0000000607077c12 */ /* 0x000fe2000f8e3cff */
[----:B------:R-:W-:Y:S07]  /*1e80*/  @P2 BRA `(.L_x_29) ;  /* 0xfffffff800f82947 */ /* 0x000fee000383ffff */
.L_x_22:
[----:B01----:R-:W0:Y:S02]  /*1e90*/  LDC R0, c[0x0][0x28c] ;  /* 0x0000a300ff007b82 */ /* 0x003e240000000800 */
[----:B0-----:R-:W-:-:S13]  /*1ea0*/  ISETP.GE.AND P1, PT, R0, 0x1, PT ;  /* 0x000000010000780c */ /* 0x001fda0003f26270 */
[----:B------:R-:W-:Y:S05]  /*1eb0*/  @!P1 BRA `(.L_x_30) ;  /* 0x0000000000509947 */ /* 0x000fea0003800000 */
[----:B------:R-:W-:Y:S05]  /*1ec0*/  @!P0 BRA `(.L_x_31) ;  /* 0x0000000000048947 */ /* 0x000fea0003800000 */
[----:B------:R-:W-:Y:S01]  /*1ed0*/  BPT.TRAP 0x1 ;  /* 0x000000040000795c */ /* 0x000fe20000300000 */
.L_x_31:
[----:B------:R-:W-:Y:S01]  /*1ee0*/  ISETP.NE.AND P1, PT, R102, RZ, PT ;  /* 0x000000ff6600720c */ /* 0x000fe20003f25270 */
[----:B------:R-:W-:Y:S01]  /*1ef0*/  BSSY B0, `(.L_x_32) ;  /* 0x000000e000007945 */ /* 0x000fe20003800000 */
[----:B------:R-:W-:-:S11]  /*1f00*/  ISETP.GT.U32.AND P0, PT, R18, 0x1, PT ;  /* 0x000000011200780c */ /* 0x000fd60003f04070 */
[----:B------:R-:W-:Y:S05]  /*1f10*/  @!P1 BRA `(.L_x_33) ;  /* 0x00000000002c9947 */ /* 0x000fea0003800000 */
[----:B------:R-:W-:-:S04]  /*1f20*/  UIADD3 UR6, UR44, UR41, URZ ;  /* 0x000000292c067290 */ /* 0x000fc8000fffe03f */
[----:B------:R-:W-:-:S04]  /*1f30*/  UIMAD.WIDE.U32 UR4, UR6, 0x24924925, URZ ;  /* 0x24924925060478a5 */ /* 0x000fc8000f8e003f */
[----:B------:R-:W-:-:S04]  /*1f40*/  UIADD3 UR4, UR6, -UR5, URZ ;  /* 0x8000000506047290 */ /* 0x000fc8000fffe03f */
[----:B------:R-:W-:-:S04]  /*1f50*/  ULEA.HI UR4, UR4, UR5, URZ, 0x1f ;  /* 0x0000000504047291 */ /* 0x000fc8000f8ff83f */
[----:B------:R-:W-:-:S04]  /*1f60*/  USHF.R.U32.HI UR4, URZ, 0x2, UR4 ;  /* 0x000000023f047899 */ /* 0x000fc80008011604 */
[----:B------:R-:W-:-:S06]  /*1f70*/  UIMAD UR4, UR4, -0x7, UR6 ;  /* 0xfffffff9040478a4 */ /* 0x000fcc000f8e0206 */
[----:B------:R-:W-:-:S04]  /*1f80*/  IMAD.U32 R3, RZ, RZ, UR4 ;  /* 0x00000004ff037e24 */ /* 0x000fc8000f8e00ff */
[----:B------:R-:W-:-:S04]  /*1f90*/  IMAD R0, R3, 0x8, R6 ;  /* 0x0000000803007824 */ /* 0x000fc800078e0206 */
[----:B------:R-:W-:-:S05]  /*1fa0*/  VIADD R0, R0, 0x38 ;  /* 0x0000003800007836 */ /* 0x000fca0000000000 */
[----:B------:R-:W-:-:S04]  /*1fb0*/  PRMT R0, R19, 0x654, R0 ;  /* 0x0000065413007816 */ /* 0x000fc80000000000 */
[----:B------:R0:W-:Y:S03]  /*1fc0*/  SYNCS.ARRIVE.TRANS64.RED.A1T0 RZ, [R0+URZ], RZ ;  /* 0x000000ff00ff79a7 */ /* 0x0001e6000810043f */
.L_x_33:
[----:B------:R-:W-:Y:S05]  /*1fd0*/  BSYNC B0 ;  /* 0x0000000000007941 */ /* 0x000fea0003800000 */
.L_x_32:
[----:B------:R-:W-:Y:S05]  /*1fe0*/  @P0 BRA `(.L_x_30) ;  /* 0x0000000000040947 */ /* 0x000fea0003800000 */
[----:B------:R-:W-:Y:S01]  /*1ff0*/  BPT.TRAP 0x1 ;  /* 0x000000040000795c */ /* 0x000fe20000300000 */
.L_x_30:
[----:B------:R-:W-:Y:S01]  /*2000*/  UISETP.GE.U32.AND UP1, UPT, UR43, 0x7, UPT ;  /* 0x000000072b00788c */ /* 0x000fe2000bf26070 */
[----:B------:R-:W-:Y:S01]  /*2010*/  IMAD.SHL.U32 R3, R100, 0x80, RZ ;  /* 0x0000008064037824 */ /* 0x000fe200078e00ff */
[----:B------:R-:W-:Y:S01]  /*2020*/  UIADD3 UR41, UR43, UR41, URZ ;  /* 0x000000292b297290 */ /* 0x000fe2000fffe03f */
[----:B------:R-:W-:Y:S01]  /*2030*/  SHF.R.S32.HI R13, RZ, 0x1f, R99 ;  /* 0x0000001fff0d7819 */ /* 0x000fe20000011463 */
[----:B------:R-:W-:Y:S01]  /*2040*/  ULDC UR10, c[0x0][0x288] ;  /* 0x0000a200000a7ab9 */ /* 0x000fe20000000800 */
[----:B------:R-:W-:Y:S01]  /*2050*/  IMAD.SHL.U32 R7, R101, 0x80, RZ ;  /* 0x0000008065077824 */ /* 0x000fe200078e00ff */
[C---:B------:R-:W-:Y:S01]  /*2060*/  LOP3.LUT R8, R3.reuse, 0x6, R94, 0xf8, !PT ;  /* 0x0000000603087812 */ /* 0x040fe200078ef85e */
[----:B------:R-:W-:Y:S01]  /*2070*/  UISETP.GT.U32.AND UP0, UPT, UR41, 0x6, UPT ;  /* 0x000000062900788c */ /* 0x000fe2000bf04070 */
[----:B------:R-:W-:Y:S01]  /*2080*/  ISETP.GE.AND P0, PT, R3, UR10, PT ;  /* 0x0000000a03007c0c */ /* 0x000fe2000bf06270 */
[----:B------:R-:W-:Y:S01]  /*2090*/  ULDC.64 UR6, c[0x0][0x5d0] ;  /* 0x0001740000067ab9 */ /* 0x000fe20000000a00 */
[----:B------:R-:W-:Y:S01]  /*20a0*/  ULDC UR11, c[0x0][0x284] ;  /* 0x0000a100000b7ab9 */ /* 0x000fe20000000800 */
[----:B------:R-:W-:Y:S01]  /*20b0*/  @UP1 UIMAD.WIDE.U32 UR4, UR41, 0x24924925, URZ ;  /* 0x24924925290418a5 */ /* 0x000fe2000f8e003f */
[----:B------:R-:W-:Y:S01]  /*20c0*/  SHF.R.S32.HI R9, RZ, 0x1f, R8 ;  /* 0x0000001fff097819 */ /* 0x000fe20000011408 */
[----:B0-----:R-:W-:Y:S01]  /*20d0*/  IMAD R0, R13, UR6, RZ ;  /* 0x000000060d007c24 */ /* 0x001fe2000f8e02ff */
[----:B------:R-:W-:Y:S01]  /*20e0*/  UISETP.LT.U32.AND UP0, UPT, UR43, 0x7, UP0 ;  /* 0x000000072b00788c */ /* 0x000fe20008701070 */
[----:B------:R-:W-:Y:S01]  /*20f0*/  ISETP.GE.OR P0, PT, R7, UR11, P0 ;  /* 0x0000000b07007c0c */ /* 0x000fe20008706670 */
[----:B------:R-:W-:Y:S01]  /*2100*/  @UP1 UIADD3 UR4, UR41, -UR5, URZ ;  /* 0x8000000529041290 */ /* 0x000fe2000fffe03f */
[C---:B------:R-:W-:Y:S01]  /*2110*/  IMAD R11, R99.reuse, UR7, R0 ;  /* 0x00000007630b7c24 */ /* 0x040fe2000f8e0200 */
[----:B------:R-:W-:Y:S01]  /*2120*/  ULDC.64 UR8, c[0x0][0x5c8] ;  /* 0x0001720000087ab9 */ /* 0x000fe20000000a00 */
[----:B------:R-:W-:Y:S01]  /*2130*/  IMAD.WIDE.U32 R4, R99, UR6, R8 ;  /* 0x0000000663047c25 */ /* 0x000fe2000f8e0008 */
[----:B------:R-:W-:-:S02]  /*2140*/  USEL UR6, URZ, 0x1, !UP0 ;  /* 0x000000013f067887 */ /* 0x000fc4000c000000 */
[----:B------:R-:W-:Y:S01]  /*2150*/  @UP1 ULEA.HI UR4, UR4, UR5, URZ, 0x1f ;  /* 0x0000000504041291 */ /* 0x000fe2000f8ff83f */
[----:B------:R-:W-:Y:S01]  /*2160*/  IMAD.WIDE R100, R101, 0x80, R22 ;  /* 0x0000008065647825 */ /* 0x000fe200078e0216 */
[----:B------:R-:W-:Y:S02]  /*2170*/  ULOP3.LUT UR40, UR40, UR6, URZ, 0x3c, !UPT ;  /* 0x0000000628287292 */ /* 0x000fe4000f8e3c3f */
[----:B------:R-:W-:Y:S01]  /*2180*/  @UP1 USHF.R.U32.HI UR4, URZ, 0x2, UR4 ;  /* 0x000000023f041899 */ /* 0x000fe20008011604 */
[----:B------:R-:W-:Y:S02]  /*2190*/  IMAD.IADD R5, R5, 0x1, R11 ;  /* 0x0000000105057824 */ /* 0x000fe400078e020b */
[----:B------:R-:W-:Y:S01]  /*21a0*/  IMAD R11, R101, UR8, RZ ;  /* 0x00000008650b7c24 */ /* 0x000fe2000f8e02ff */
[----:B------:R-:W-:Y:S01]  /*21b0*/  @UP1 ULOP3.LUT UR40, UR40, 0x1, UR4, 0x78, !UPT ;  /* 0x0000000128281892 */ /* 0x000fe2000f8e7804 */
[----:B------:R-:W-:-:S04]  /*21c0*/  IMAD.WIDE.U32 R104, R100, UR8, R4 ;  /* 0x0000000864687c25 */ /* 0x000fc8000f8e0004 */
[----:B------:R-:W-:Y:S02]  /*21d0*/  IMAD R11, R100, UR9, R11 ;  /* 0x00000009640b7c24 */ /* 0x000fe4000f8e020b */
[----:B------:R-:W-:Y:S01]  /*21e0*/  IMAD.MOV.U32 R0, RZ, RZ, -0x1 ;  /* 0xffffffffff007424 */ /* 0x000fe200078e00ff */
[----:B------:R-:W-:Y:S06]  /*21f0*/  @P0 BRA `(.L_x_34) ;  /* 0x0000004000040947 */ /* 0x000fec0003800000 */
[----:B-----5:R-:W-:Y:S01]  /*2200*/  FSETP.NEU.AND P1, PT, R89, RZ, PT ;  /* 0x000000ff5900720b */ /* 0x020fe20003f2d000 */
[----:B------:R-:W-:Y:S01]  /*2210*/  IMAD.IADD R4, R93, 0x1, -R3 ;  /* 0x000000015d047824 */ /* 0x000fe200078e0a03 */
[----:B------:R-:W-:Y:S01]  /*2220*/  BSSY B0, `(.L_x_34) ;  /* 0x00003fe000007945 */ /* 0x000fe20003800000 */
[----:B------:R-:W-:Y:S02]  /*2230*/  IMAD.IADD R3, R98, 0x1, -R7 ;  /* 0x0000000162037824 */ /* 0x000fe400078e0a07 */
[----:B------:R-:W-:Y:S01]  /*2240*/  IMAD.IADD R115, R105, 0x1, R11 ;  /* 0x0000000169737824 */ /* 0x000fe200078e020b */
[----:B------:R-:W-:-:S04]  /*2250*/  ISETP.GT.AND P0, PT, R4, RZ, PT ;  /* 0x000000ff0400720c */ /* 0x000fc80003f04270 */
[----:B------:R-:W-:-:S03]  /*2260*/  ISETP.GT.AND P3, PT, R3, RZ, P0 ;  /* 0x000000ff0300720c */ /* 0x000fc60000764270 */
[----:B------:R-:W-:Y:S10]  /*2270*/  @!P1 BRA `(.L_x_35) ;  /* 0x0000002c00289947 */ /* 0x000ff40003800000 */
[----:B------:R-:W0:Y:S01]  /*2280*/  LDC.64 R108, c[0x0][0x5b8] ;  /* 0x00016e00ff6c7b82 */ /* 0x000e220000000a00 */
[----:B------:R-:W-:-:S07]  /*2290*/  ULDC.64 UR4, c[0x0][0x5c0] ;  /* 0x0001700000047ab9 */ /* 0x000fce0000000a00 */
[----:B------:R-:W1:Y:S08]  /*22a0*/  LDC.64 R110, c[0x0][0x5b0] ;  /* 0x00016c00ff6e7b82 */ /* 0x000e700000000a00 */
[----:B------:R-:W2:Y:S01]  /*22b0*/  LDC.64 R112, c[0x0][0x5a8] ;  /* 0x00016a00ff707b82 */ /* 0x000ea20000000a00 */
[-C--:B0-----:R-:W-:Y:S02]  /*22c0*/  IMAD R6, R13, R108.reuse, RZ ;  /* 0x0000006c0d067224 */ /* 0x081fe400078e02ff */
[----:B------:R-:W-:-:S04]  /*22d0*/  IMAD.WIDE.U32 R106, R99, R108, R8 ;  /* 0x0000006c636a7225 */ /* 0x000fc800078e0008 */
[----:B------:R-:W-:Y:S02]  /*22e0*/  IMAD R105, R99, R109, R6 ;  /* 0x0000006d63697224 */ /* 0x000fe400078e0206 */
[-C--:B-1----:R-:W-:Y:S02]  /*22f0*/  IMAD R5, R101, R110.reuse, RZ ;  /* 0x0000006e65057224 */ /* 0x082fe400078e02ff */
[----:B------:R-:W-:Y:S02]  /*2300*/  IMAD.IADD R13, R107, 0x1, R105 ;  /* 0x000000016b0d7824 */ /* 0x000fe400078e0269 */
[----:B------:R-:W-:Y:S02]  /*2310*/  IMAD.MOV.U32 R12, RZ, RZ, R106 ;  /* 0x000000ffff0c7224 */ /* 0x000fe400078e006a */
[C---:B------:R-:W-:Y:S02]  /*2320*/  IMAD R109, R100.reuse, R111, R5 ;  /* 0x0000006f646d7224 */ /* 0x040fe400078e0205 */
[----:B------:R-:W-:-:S04]  /*2330*/  IMAD.WIDE.U32 R6, R100, R110, R12 ;  /* 0x0000006e64067225 */ /* 0x000fc800078e000c */
[----:B------:R-:W-:Y:S01]  /*2340*/  IMAD.IADD R5, R7, 0x1, R109 ;  /* 0x0000000107057824 */ /* 0x000fe200078e026d */
[----:B--2---:R-:W-:-:S04]  /*2350*/  LEA R14, P1, R6, R112, 0x1 ;  /* 0x00000070060e7211 */ /* 0x004fc800078208ff */
[----:B------:R-:W-:-:S05]  /*2360*/  LEA.HI.X R15, R6, R113, R5, 0x1, P1 ;  /* 0x00000071060f7211 */ /* 0x000fca00008f0c05 */
[----:B------:R0:W2:Y:S01]  /*2370*/  @P3 LDG.E.LTC128B.U16 R5, desc[UR38][R14.64] ;  /* 0x000000260e053981 */ /* 0x0000a2000c1e1520 */
[----:B------:R-:W-:Y:S01]  /*2380*/  IMAD.WIDE.U32 R6, R100, R110, R8 ;  /* 0x0000006e64067225 */ /* 0x000fe200078e0008 */
[----:B------:R-:W-:Y:S03]  /*2390*/  BSSY B1, `(.L_x_36) ;  /* 0x0000013000017945 */ /* 0x000fe60003800000 */
[----:B------:R-:W-:Y:S02]  /*23a0*/  IMAD.IADD R7, R109, 0x1, R7 ;  /* 0x000000016d077824 */ /* 0x000fe400078e0207 */
[----:B------:R-:W-:Y:S01]  /*23b0*/  IMAD.WIDE.U32 R20, R99, R108, R6 ;  /* 0x0000006c63147225 */ /* 0x000fe200078e0006 */
[----:B0-----:R-:W-:-:S03]  /*23c0*/  SHF.L.U64.HI R15, R110, 0x3, R111 ;  /* 0x000000036e0f7819 */ /* 0x001fc6000001026f */
[----:B------:R-:W-:Y:S01]  /*23d0*/  IMAD.IADD R7, R105, 0x1, R21 ;  /* 0x0000000169077824 */ /* 0x000fe200078e0215 */
[----:B------:R-:W-:Y:S01]  /*23e0*/  LEA R6, P4, R20, R112, 0x1 ;  /* 0x0000007014067211 */ /* 0x000fe200078808ff */
[----:B------:R-:W-:-:S03]  /*23f0*/  IMAD.SHL.U32 R14, R110, 0x8, RZ ;  /* 0x000000086e0e7824 */ /* 0x000fc600078e00ff */
[----:B------:R-:W-:Y:S01]  /*2400*/  LEA.HI.X R7, R20, R113, R7, 0x1, P4 ;  /* 0x0000007114077211 */ /* 0x000fe200020f0c07 */
[----:B--2---:R-:W-:-:S05]  /*2410*/  HADD2.F32 R10, -RZ, R5.H0_H0 ;  /* 0x20000005ff0a7230 */ /* 0x004fca0000004100 */
[----:B------:R-:W-:Y:S01]  /*2420*/  FMUL R11, R10, R89 ;  /* 0x000000590a0b7220 */ /* 0x000fe20000400000 */
[----:B------:R-:W-:-:S03]  /*2430*/  LEA R10, P1, R104, UR4, 0x1 ;  /* 0x00000004680a7c11 */ /* 0x000fc6000f8208ff */
[----:B------:R-:W-:Y:S01]  /*2440*/  FFMA R24, R24, R88, R11 ;  /* 0x0000005818187223 */ /* 0x000fe2000000000b */
[----:B------:R-:W-:Y:S02]  /*2450*/  LEA.HI.X R11, R104, UR5, R115, 0x1, P1 ;  /* 0x00000005680b7c11 */ /* 0x000fe400088f0c73 */
[----:B------:R-:W-:Y:S02]  /*2460*/  ISETP.GT.AND P1, PT, R4, 0x1, PT ;  /* 0x000000010400780c */ /* 0x000fe40003f24270 */
[----:B------:R-:W-:Y:S02]  /*2470*/  F2FP.F16.F32.PACK_AB R24, RZ, R24 ;  /* 0x00000018ff18723e */ /* 0x000fe400000000ff */
[----:B------:R-:W-:-:S03]  /*2480*/  ISETP.GT.AND P2, PT, R3, RZ, P1 ;  /* 0x000000ff0300720c */ /* 0x000fc60000f44270 */
[----:B------:R0:W-:Y:S10]  /*2490*/  @P3 STG.E.U16 desc[UR38][R10.64], R24 ;  /* 0x000000180a003986 */ /* 0x0001f4000c101526 */
[----:B------:R-:W-:Y:S05]  /*24a0*/  @!P2 BRA `(.L_x_37) ;  /* 0x000000000004a947 */ /* 0x000fea0003800000 */
[----:B------:R1:W5:Y:S02]  /*24b0*/  LDG.E.LTC128B.U16 R5, desc[UR38][R6.64+0x2] ;  /* 0x0000022606057981 */ /* 0x000364000c1e1520 */
.L_x_37:
[----:B------:R-:W-:Y:S05]  /*24c0*/  BSYNC B1 ;  /* 0x0000000000017941 */ /* 0x000fea0003800000 */
.L_x_36:
[----:B-----5:R-:W-:Y:S01]  /*24d0*/  HADD2.F32 R12, -RZ, R5.H0_H0 ;  /* 0x20000005ff0c7230 */ /* 0x020fe20000004100 */
[----:B------:R-:W-:Y:S01]  /*24e0*/  ISETP.GT.AND P0, PT, R3, 0x8, P0 ;  /* 0x000000080300780c */ /* 0x000fe20000704270 */
[----:B------:R-:W-:Y:S01]  /*24f0*/  IMAD.WIDE.U32 R20, R100, R110, R14 ;  /* 0x0000006e64147225 */ /* 0x000fe200078e000e */
[----:B0-----:R-:W-:-:S03]  /*2500*/  PRMT R24, R5, 0x7610, R24 ;  /* 0x0000761005187816 */ /* 0x001fc60000000018 */
[----:B------:R-:W-:Y:S01]  /*2510*/  FMUL R12, R12, R89 ;  /* 0x000000590c0c7220 */ /* 0x000fe20000400000 */
[----:B------:R-:W-:Y:S01]  /*2520*/  IMAD.IADD R109, R109, 0x1, R21 ;  /* 0x000000016d6d7824 */ /* 0x000fe200078e0215 */
[----:B------:R-:W-:Y:S02]  /*2530*/  IADD3 R106, P3, R106, R20, RZ ;  /* 0x000000146a6a7210 */ /* 0x000fe40007f7e0ff */
[----:B------:R-:W-:-:S03]  /*2540*/  FFMA R12, R25, R88, R12 ;  /* 0x00000058190c7223 */ /* 0x000fc6000000000c */
[----:B------:R-:W-:Y:S01]  /*2550*/  IMAD.X R13, R109, 0x1, R13, P3 ;  /* 0x000000016d0d7824 */ /* 0x000fe200018e060d */
[C---:B------:R-:W-:Y:S02]  /*2560*/  LEA R14, P3, R106.reuse, R112, 0x1 ;  /* 0x000000706a0e7211 */ /* 0x040fe400078608ff */
[----:B------:R-:W-:Y:S02]  /*2570*/  F2FP.F16.F32.PACK_AB R12, RZ, R12 ;  /* 0x0000000cff0c723e */ /* 0x000fe400000000ff */
[----:B------:R-:W-:Y:S02]  /*2580*/  LEA.HI.X R15, R106, R113, R13, 0x1, P3 ;  /* 0x000000716a0f7211 */ /* 0x000fe400018f0c0d */
[----:B------:R-:W-:-:S05]  /*2590*/  PRMT R21, R12, 0x7610, R21 ;  /* 0x000076100c157816 */ /* 0x000fca0000000015 */
[----:B------:R0:W-:Y:S04]  /*25a0*/  @P2 STG.E.U16 desc[UR38][R10.64+0x2], R21 ;  /* 0x000002150a002986 */ /* 0x0001e8000c101526 */
[----:B------:R-:W2:Y:S01]  /*25b0*/  @P0 LDG.E.LTC128B.U16 R24, desc[UR38][R14.64] ;  /* 0x000000260e180981 */ /* 0x000ea2000c1e1520 */
[----:B------:R-:W-:Y:S01]  /*25c0*/  IADD3 R20, P2, R8, R20, RZ ;  /* 0x0000001408147210 */ /* 0x000fe20007f5e0ff */
[----:B------:R-:W-:Y:S01]  /*25d0*/  BSSY B1, `(.L_x_38) ;  /* 0x0000011000017945 */ /* 0x000fe20003800000 */
[C---:B------:R-:W-:Y:S02]  /*25e0*/  SHF.L.U64.HI R13, R90.reuse, 0x1, R91 ;  /* 0x000000015a0d7819 */ /* 0x040fe4000001025b */
[----:B------:R-:W-:Y:S01]  /*25f0*/  ISETP.GT.AND P1, PT, R3, 0x8, P1 ;  /* 0x000000080300780c */ /* 0x000fe20000f24270 */
[----:B0-----:R-:W-:Y:S01]  /*2600*/  IMAD.X R21, R9, 0x1, R109, P2 ;  /* 0x0000000109157824 */ /* 0x001fe200010e066d */
[----:B------:R-:W-:Y:S01]  /*2610*/  LEA R12, P2, R90, R10, 0x1 ;  /* 0x0000000a5a0c7211 */ /* 0x000fe200078408ff */
[----:B------:R-:W-:-:S04]  /*2620*/  IMAD.WIDE.U32 R20, R99, R108, R20 ;  /* 0x0000006c63147225 */ /* 0x000fc800078e0014 */
[----:B------:R-:W-:Y:S02]  /*2630*/  IMAD.X R13, R13, 0x1, R11, P2 ;  /* 0x000000010d0d7824 */ /* 0x000fe400010e060b */
[----:B------:R-:W-:Y:S02]  /*2640*/  IMAD.IADD R9, R105, 0x1, R21 ;  /* 0x0000000169097824 */ /* 0x000fe400078e0215 */
[----:B--2---:R-:W-:-:S05]  /*2650*/  HADD2.F32 R8, -RZ, R24.H0_H0 ;  /* 0x20000018ff087230 */ /* 0x004fca0000004100 */
[----:B------:R-:W-:Y:S01]  /*2660*/  FMUL R5, R8, R89 ;  /* 0x0000005908057220 */ /* 0x000fe20000400000 */
[----:B------:R-:W-:-:S03]  /*2670*/  LEA R8, P3, R20, R112, 0x1 ;  /* 0x0000007014087211 */ /* 0x000fc600078608ff */
[----:B------:R-:W-:Y:S01]  /*2680*/  FFMA R5, R26, R88, R5 ;  /* 0x000000581a057223 */ /* 0x000fe20000000005 */
[----:B------:R-:W-:-:S04]  /*2690*/  LEA.HI.X R9, R20, R113, R9, 0x1, P3 ;  /* 0x0000007114097211 */ /* 0x000fc800018f0c09 */
[----:B------:R-:W-:-:S05]  /*26a0*/  F2FP.F16.F32.PACK_AB R5, RZ, R5 ;  /* 0x00000005ff05723e */ /* 0x000fca00000000ff */
[----:B------:R0:W-:Y:S01]  /*26b0*/  @P0 STG.E.U16 desc[UR38][R12.64], R5 ;  /* 0x000000050c000986 */ /* 0x0001e2000c101526 */
[----:B------:R-:W-:Y:S05]  /*26c0*/  @!P1 BRA `(.L_x_39) ;  /* 0x0000000000049947 */ /* 0x000fea0003800000 */
[----:B------:R2:W5:Y:S02]  /*26d0*/  LDG.E.LTC128B.U16 R24, desc[UR38][R8.64+0x2] ;  /* 0x0000022608187981 */ /* 0x000564000c1e1520 */
.L_x_39:
[----:B------:R-:W-:Y:S05]  /*26e0*/  BSYNC B1 ;  /* 0x0000000000017941 */ /* 0x000fea0003800000 */
.L_x_38:
[----:B-----5:R-:W-:Y:S01]  /*26f0*/  HADD2.F32 R14, -RZ, R24.H0_H0 ;  /* 0x20000018ff0e7230 */ /* 0x020fe20000004100 */
[----:B------:R-:W-:Y:S01]  /*2700*/  ISETP.GT.AND P0, PT, R4, 0x8, PT ;  /* 0x000000080400780c */ /* 0x000fe20003f04270 */
[----:B------:R-:W-:Y:S03]  /*2710*/  BSSY B1, `(.L_x_40) ;  /* 0x0000008000017945 */ /* 0x000fe60003800000 */
[----:B------:R-:W-:Y:S01]  /*2720*/  FMUL R14, R14, R89 ;  /* 0x000000590e0e7220 */ /* 0x000fe20000400000 */
[----:B------:R-:W-:-:S03]  /*2730*/  ISETP.GT.AND P2, PT, R3, RZ, P0 ;  /* 0x000000ff0300720c */ /* 0x000fc60000744270 */
[----:B------:R-:W-:-:S05]  /*2740*/  FFMA R14, R27, R88, R14 ;  /* 0x000000581b0e7223 */ /* 0x000fca000000000e */
[----:B------:R-:W-:-:S05]  /*2750*/  F2FP.F16.F32.PACK_AB R14, RZ, R14 ;  /* 0x0000000eff0e723e */ /* 0x000fca00000000ff */
[----:B------:R3:W-:Y:S01]  /*2760*/  @P1 STG.E.U16 desc[UR38][R12.64+0x2], R14 ;  /* 0x0000020e0c001986 */ /* 0x0007e2000c101526 */
[----:B------:R-:W-:Y:S05]  /*2770*/  @!P2 BRA `(.L_x_41) ;  /* 0x000000000004a947 */ /* 0x000fea0003800000 */
[----:B------:R4:W5:Y:S02]  /*2780*/  LDG.E.LTC128B.U16 R24, desc[UR38][R6.64+0x10] ;  /* 0x0000102606187981 */ /* 0x000964000c1e1520 */
.L_x_41:
[----:B------:R-:W-:Y:S05]  /*2790*/  BSYNC B1 ;  /* 0x0000000000017941 */ /* 0x000fea0003800000 */
.L_x_40:
[----:B---3-5:R-:W-:Y:S01]  /*27a0*/  HADD2.F32 R14, -RZ, R24.H0_H0 ;  /* 0x20000018ff0e7230 */ /* 0x028fe20000004100 */
[----:B------:R-:W-:Y:S01]  /*27b0*/  ISETP.GT.AND P1, PT, R4, 0x9, PT ;  /* 0x000000090400780c */ /* 0x000fe20003f24270 */
[----:B------:R-:W-:Y:S03]  /*27c0*/  BSSY B1, `(.L_x_42) ;  /* 0x0000008000017945 */ /* 0x000fe60003800000 */
[----:B0-----:R-:W-:Y:S01]  /*27d0*/  FMUL R5, R14, R89 ;  /* 0x000000590e057220 */ /* 0x001fe20000400000 */
[----:B------:R-:W-:-:S03]  /*27e0*/  ISETP.GT.AND P3, PT, R3, RZ, P1 ;  /* 0x000000ff0300720c */ /* 0x000fc60000f64270 */
[----:B------:R-:W-:-:S05]  /*27f0*/  FFMA R5, R28, R88, R5 ;  /* 0x000000581c057223 */ /* 0x000fca0000000005 */
[----:B------:R-:W-:-:S05]  /*2800*/  F2FP.F16.F32.PACK_AB R5, RZ, R5 ;  /* 0x00000005ff05723e */ /* 0x000fca00000000ff */
[----:B------:R0:W-:Y:S01]  /*2810*/  @P2 STG.E.U16 desc[UR38][R10.64+0x10], R5 ;  /* 0x000010050a002986 */ /* 0x0001e2000c101526 */
[----:B------:R-:W-:Y:S05]  /*2820*/  @!P3 BRA `(.L_x_43) ;  /* 0x000000000004b947 */ /* 0x000fea0003800000 */
[----:B------:R3:W5:Y:S02]  /*2830*/  LDG.E.LTC128B.U16 R24, desc[UR38][R6.64+0x12] ;  /* 0x0000122606187981 */ /* 0x000764000c1e1520 */
.L_x_43:
[----:B------:R-:W-:Y:S05]  /*2840*/  BSYNC B1 ;  /* 0x0000000000017941 */ /* 0x000fea0003800000 */
.L_x_42:
[----:B-----5:R-:W-:Y:S01]  /*2850*/  HADD2.F32 R14, -RZ, R24.H0_H0 ;  /* 0x20000018ff0e7230 */ /* 0x020fe20000004100 */
[----:B------:R-:W-:Y:S01]  /*2860*/  ISETP.GT.AND P0, PT, R3, 0x8, P0 ;  /* 0x000000080300780c */ /* 0x000fe20000704270 */
[----:B------:R-:W-:Y:S03]  /*2870*/  BSSY B1, `(.L_x_44) ;  /* 0x0000007000017945 */ /* 0x000fe60003800000 */
[----:B------:R-:W-:-:S04]  /*2880*/  FMUL R14, R14, R89 ;  /* 0x000000590e0e7220 */ /* 0x000fc80000400000 */
[----:B------:R-:W-:-:S05]  /*2890*/  FFMA R14, R29, R88, R14 ;  /* 0x000000581d0e7223 */ /* 0x000fca000000000e */
[----:B------:R-:W-:-:S05]  /*28a0*/  F2FP.F16.F32.PACK_AB R14, RZ, R14 ;  /* 0x0000000eff0e723e */ /* 0x000fca00000000ff */
[----:B------:R0:W-:Y:S01]  /*28b0*/  @P3 STG.E.U16 desc[UR38][R10.64+0x12], R14 ;  /* 0x0000120e0a003986 */ /* 0x0001e2000c101526 */
[----:B------:R-:W-:Y:S05]  /*28c0*/  @!P0 BRA `(.L_x_45) ;  /* 0x0000000000048947 */ /* 0x000fea0003800000 */
[----:B------:R0:W5:Y:S02]  /*28d0*/  LDG.E.LTC128B.U16 R24, desc[UR38][R8.64+0x10] ;  /* 0x0000102608187981 */ /* 0x000164000c1e1520 */
.L_x_45:
[----:B------:R-:W-:Y:S05]  /*28e0*/  BSYNC B1 ;  /* 0x0000000000017941 */ /* 0x000fea0003800000 */
.L_x_44:
[----:B0----5:R-:W-:Y:S01]  /*28f0*/  HADD2.F32 R14, -RZ, R24.H0_H0 ;  /* 0x20000018ff0e7230 */ /* 0x021fe20000004100 */
        /* <DEDUP_REMOVED lines=8> */
.L_x_47:
[----:B------:R-:W-:Y:S05]  /*2980*/  BSYNC B1 ;  /* 0x0000000000017941 */ /* 0x000fea0003800000 */
.L_x_46:
        /* <DEDUP_REMOVED lines=10> */
.L_x_49:
[----:B------:R-:W-:Y:S05]  /*2a30*/  BSYNC B1 ;  /* 0x0000000000017941 */ /* 0x000fea0003800000 */
.L_x_48:
[----:B0----5:R-:W-:Y:S01]  /*2a40*/  HADD2.F32 R14, -RZ, R24.H0_H0 ;  /* 0x20000018ff0e7230 */ /* 0x021fe20000004100 */
        /* <DEDUP_REMOVED lines=9> */
.L_x_51:
[----:B------:R-:W-:Y:S05]  /*2ae0*/  BSYNC B1 ;  /* 0x0000000000017941 */ /* 0x000fea0003800000 */
.L_x_50:
        /* <DEDUP_REMOVED lines=9> */
.L_x_53:
[----:B------:R-:W-:Y:S05]  /*2b80*/  BSYNC B1 ;  /* 0x0000000000017941 */ /* 0x000fea0003800000 */
.L_x_52:
        /* <DEDUP_REMOVED lines=9> */
.L_x_55:
[----:B------:R-:W-:Y:S05]  /*2c20*/  BSYNC B1 ;  /* 0x0000000000017941 */ /* 0x000fea0003800000 */
.L_x_54:
        /* <DEDUP_REMOVED lines=10> */
.L_x_57:
[----:B------:R-:W-:Y:S05]  /*2cd0*/  BSYNC B1 ;  /* 0x0000000000017941 */ /* 0x000fea0003800000 */
.L_x_56:
        /* <DEDUP_REMOVED lines=10> */
.L_x_59:
[----:B------:R-:W-:Y:S05]  /*2d80*/  BSYNC B1 ;  /* 0x0000000000017941 */ /* 0x000fea0003800000 */
.L_x_58:
        /* <DEDUP_REMOVED lines=9> */
.L_x_61:
[----:B------:R-:W-:Y:S05]  /*2e20*/  BSYNC B1 ;  /* 0x0000000000017941 */ /* 0x000fea0003800000 */
.L_x_60:
        /* <DEDUP_REMOVED lines=9> */
.L_x_63:
[----:B------:R-:W-:Y:S05]  /*2ec0*/  BSYNC B1 ;  /* 0x0000000000017941 */ /* 0x000fea0003800000 */
.L_x_62:
        /* <DEDUP_REMOVED lines=10> */
.L_x_65:
[----:B------:R-:W-:Y:S05]  /*2f70*/  BSYNC B1 ;  /* 0x0000000000017941 */ /* 0x000fea0003800000 */
.L_x_64:
        /* <DEDUP_REMOVED lines=10> */
.L_x_67:
[----:B------:R-:W-:Y:S05]  /*3020*/  BSYNC B1 ;  /* 0x0000000000017941 */ /* 0x000fea0003800000 */
.L_x_66:
        /* <DEDUP_REMOVED lines=9> */
.L_x_69:
[----:B------:R-:W-:Y:S05]  /*30c0*/  BSYNC B1 ;  /* 0x0000000000017941 */ /* 0x000fea0003800000 */
.L_x_68:
        /* <DEDUP_REMOVED lines=9> */
.L_x_71:
[----:B------:R-:W-:Y:S05]  /*3160*/  BSYNC B1 ;  /* 0x0000000000017941 */ /* 0x000fea0003800000 */
.L_x_70:
        /* <DEDUP_REMOVED lines=10> */
.L_x_73:
[----:B------:R-:W-:Y:S05]  /*3210*/  BSYNC B1 ;  /* 0x0000000000017941 */ /* 0x000fea0003800000 */
.L_x_72:
        /* <DEDUP_REMOVED lines=10> */
.L_x_75:
[----:B------:R-:W-:Y:S05]  /*32c0*/  BSYNC B1 ;  /* 0x0000000000017941 */ /* 0x000fea0003800000 */
.L_x_74:
        /* <DEDUP_REMOVED lines=9> */
.L_x_77:
[----:B------:R-:W-:Y:S05]  /*3360*/  BSYNC B1 ;  /* 0x0000000000017941 */ /* 0x000fea0003800000 */
.L_x_76:
        /* <DEDUP_REMOVED lines=9> */
.L_x_79:
[----:B------:R-:W-:Y:S05]  /*3400*/  BSYNC B1 ;  /* 0x0000000000017941 */ /* 0x000fea0003800000 */
.L_x_78:
        /* <DEDUP_REMOVED lines=10> */
.L_x_81:
[----:B------:R-:W-:Y:S05]  /*34b0*/  BSYNC B1 ;  /* 0x0000000000017941 */ /* 0x000fea0003800000 */
.L_x_80:
        /* <DEDUP_REMOVED lines=10> */
.L_x_83:
[----:B------:R-:W-:Y:S05]  /*3560*/  BSYNC B1 ;  /* 0x0000000000017941 */ /* 0x000fea0003800000 */
.L_x_82:
        /* <DEDUP_REMOVED lines=9> */
.L_x_85:
[----:B------:R-:W-:Y:S05]  /*3600*/  BSYNC B1 ;  /* 0x0000000000017941 */ /* 0x000fea0003800000 */
.L_x_84:
        /* <DEDUP_REMOVED lines=9> */
.L_x_87:
[----:B------:R-:W-:Y:S05]  /*36a0*/  BSYNC B1 ;  /* 0x0000000000017941 */ /* 0x000fea0003800000 */
.L_x_86:
        /* <DEDUP_REMOVED lines=10> */
.L_x_89:
[----:B------:R-:W-:Y:S05]  /*3750*/  BSYNC B1 ;  /* 0x0000000000017941 */ /* 0x000fea0003800000 */
.L_x_88:
        /* <DEDUP_REMOVED lines=10> */
.L_x_91:
[----:B------:R-:W-:Y:S05]  /*3800*/  BSYNC B1 ;  /* 0x0000000000017941 */ /* 0x000fea0003800000 */
.L_x_90:
        /* <DEDUP_REMOVED lines=9> */
.L_x_93:
[----:B------:R-:W-:Y:S05]  /*38a0*/  BSYNC B1 ;  /* 0x0000000000017941 */ /* 0x000fea0003800000 */
.L_x_92:
        /* <DEDUP_REMOVED lines=9> */
.L_x_95:
[----:B------:R-:W-:Y:S05]  /*3940*/  BSYNC B1 ;  /* 0x0000000000017941 */ /* 0x000fea0003800000 */
.L_x_94:
        /* <DEDUP_REMOVED lines=10> */
.L_x_97:
[----:B------:R-:W-:Y:S05]  /*39f0*/  BSYNC B1 ;  /* 0x0000000000017941 */ /* 0x000fea0003800000 */
.L_x_96:
        /* <DEDUP_REMOVED lines=10> */
.L_x_99:
[----:B------:R-:W-:Y:S05]  /*3aa0*/  BSYNC B1 ;  /* 0x0000000000017941 */ /* 0x000fea0003800000 */
.L_x_98:
        /* <DEDUP_REMOVED lines=9> */
.L_x_101:
[----:B------:R-:W-:Y:S05]  /*3b40*/  BSYNC B1 ;  /* 0x0000000000017941 */ /* 0x000fea0003800000 */
.L_x_100:
        /* <DEDUP_REMOVED lines=9> */
.L_x_103:
[----:B------:R-:W-:Y:S05]  /*3be0*/  BSYNC B1 ;  /* 0x0000000000017941 */ /* 0x000fea0003800000 */
.L_x_102:
        /* <DEDUP_REMOVED lines=10> */
.L_x_105:
[----:B------:R-:W-:Y:S05]  /*3c90*/  BSYNC B1 ;  /* 0x0000000000017941 */ /* 0x000fea0003800000 */
.L_x_104:
        /* <DEDUP_REMOVED lines=10> */
.L_x_107:
[----:B------:R-:W-:Y:S05]  /*3d40*/  BSYNC B1 ;  /* 0x0000000000017941 */ /* 0x000fea0003800000 */
.L_x_106:
        /* <DEDUP_REMOVED lines=9> */
.L_x_109:
[----:B------:R-:W-:Y:S05]  /*3de0*/  BSYNC B1 ;  /* 0x0000000000017941 */ /* 0x000fea0003800000 */
.L_x_108:
        /* <DEDUP_REMOVED lines=9> */
.L_x_111:
[----:B------:R-:W-:Y:S05]  /*3e80*/  BSYNC B1 ;  /* 0x0000000000017941 */ /* 0x000fea0003800000 */
.L_x_110:
        /* <DEDUP_REMOVED lines=10> */
.L_x_113:
[----:B------:R-:W-:Y:S05]  /*3f30*/  BSYNC B1 ;  /* 0x0000000000017941 */ /* 0x000fea0003800000 */
.L_x_112:
        /* <DEDUP_REMOVED lines=10> */
.L_x_115:
[----:B------:R-:W-:Y:S05]  /*3fe0*/  BSYNC B1 ;  /* 0x0000000000017941 */ /* 0x000fea0003800000 */
.L_x_114:
        /* <DEDUP_REMOVED lines=9> */
.L_x_117:
[----:B------:R-:W-:Y:S05]  /*4080*/  BSYNC B1 ;  /* 0x0000000000017941 */ /* 0x000fea0003800000 */
.L_x_116:
        /* <DEDUP_REMOVED lines=9> */
.L_x_119:
[----:B------:R-:W-:Y:S05]  /*4120*/  BSYNC B1 ;  /* 0x0000000000017941 */ /* 0x000fea0003800000 */
.L_x_118:
        /* <DEDUP_REMOVED lines=10> */
.L_x_121:
[----:B------:R-:W-:Y:S05]  /*41d0*/  BSYNC B1 ;  /* 0x0000000000017941 */ /* 0x000fea0003800000 */
.L_x_120:
        /* <DEDUP_REMOVED lines=10> */
.L_x_123:
[----:B------:R-:W-:Y:S05]  /*4280*/  BSYNC B1 ;  /* 0x0000000000017941 */ /* 0x000fea0003800000 */
.L_x_122:
        /* <DEDUP_REMOVED lines=9> */
.L_x_125:
[----:B------:R-:W-:Y:S05]  /*4320*/  BSYNC B1 ;  /* 0x0000000000017941 */ /* 0x000fea0003800000 */
.L_x_124:
        /* <DEDUP_REMOVED lines=9> */
.L_x_127:
[----:B------:R-:W-:Y:S05]  /*43c0*/  BSYNC B1 ;  /* 0x0000000000017941 */ /* 0x000fea0003800000 */
.L_x_126:
        /* <DEDUP_REMOVED lines=10> */
.L_x_129:
[----:B------:R-:W-:Y:S05]  /*4470*/  BSYNC B1 ;  /* 0x0000000000017941 */ /* 0x000fea0003800000 */
.L_x_128:
        /* <DEDUP_REMOVED lines=10> */
.L_x_131:
[----:B------:R-:W-:Y:S05]  /*4520*/  BSYNC B1 ;  /* 0x0000000000017941 */ /* 0x000fea0003800000 */
.L_x_130:
        /* <DEDUP_REMOVED lines=9> */
.L_x_133:
[----:B------:R-:W-:Y:S05]  /*45c0*/  BSYNC B1 ;  /* 0x0000000000017941 */ /* 0x000fea0003800000 */
.L_x_132:
        /* <DEDUP_REMOVED lines=9> */
.L_x_135:
[----:B------:R-:W-:Y:S05]  /*4660*/  BSYNC B1 ;  /* 0x0000000000017941 */ /* 0x000fea0003800000 */
.L_x_134:
        /* <DEDUP_REMOVED lines=10> */
.L_x_137:
[----:B------:R-:W-:Y:S05]  /*4710*/  BSYNC B1 ;  /* 0x0000000000017941 */ /* 0x000fea0003800000 */
.L_x_136:
        /* <DEDUP_REMOVED lines=10> */
.L_x_139:
[----:B------:R-:W-:Y:S05]  /*47c0*/  BSYNC B1 ;  /* 0x0000000000017941 */ /* 0x000fea0003800000 */
.L_x_138:
        /* <DEDUP_REMOVED lines=9> */
.L_x_141:
[----:B------:R-:W-:Y:S05]  /*4860*/  BSYNC B1 ;  /* 0x0000000000017941 */ /* 0x000fea0003800000 */
.L_x_140:
        /* <DEDUP_REMOVED lines=9> */
.L_x_143:
[----:B------:R-:W-:Y:S05]  /*4900*/  BSYNC B1 ;  /* 0x0000000000017941 */ /* 0x000fea0003800000 */
.L_x_142:
        /* <DEDUP_REMOVED lines=10> */
.L_x_145:
[----:B------:R-:W-:Y:S05]  /*49b0*/  BSYNC B1 ;  /* 0x0000000000017941 */ /* 0x000fea0003800000 */
.L_x_144:
        /* <DEDUP_REMOVED lines=10> */
.L_x_147:
[----:B------:R-:W-:Y:S05]  /*4a60*/  BSYNC B1 ;  /* 0x0000000000017941 */ /* 0x000fea0003800000 */
.L_x_146:
        /* <DEDUP_REMOVED lines=9> */
.L_x_149:
[----:B------:R-:W-:Y:S05]  /*4b00*/  BSYNC B1 ;  /* 0x0000000000017941 */ /* 0x000fea0003800000 */
.L_x_148:
        /* <DEDUP_REMOVED lines=9> */
.L_x_151:
[----:B------:R-:W-:Y:S05]  /*4ba0*/  BSYNC B1 ;  /* 0x0000000000017941 */ /* 0x000fea0003800000 */
.L_x_150:
        /* <DEDUP_REMOVED lines=10> */
.L_x_153:
[----:B------:R-:W-:Y:S05]  /*4c50*/  BSYNC B1 ;  /* 0x0000000000017941 */ /* 0x000fea0003800000 */
.L_x_152:
[----:B0----5:R-:W-:Y:S01]  /*4c60*/  HADD2.F32 R14, -RZ, R24.H0_H0 ;  /* 0x20000018ff0e7230 */ /* 0x021fe20000004100 */
[----:B------:R-:W-:Y:S01]  /*4c70*/  ISETP.GT.AND P1, PT, R4, 0x79, PT ;  /* 0x000000790400780c */ /* 0x000fe20003f24270 */
[----:B------:R-:W-:Y:S01]  /*4c80*/  @P2 IMAD.MOV.U32 R4, RZ, RZ, R10 ;  /* 0x000000ffff042224 */ /* 0x000fe200078e000a */
[----:B------:R-:W-:Y:S02]  /*4c90*/  BSSY B1, `(.L_x_154) ;  /* 0x000000a000017945 */ /* 0x000fe40003800000 */
[----:B------:R-:W-:Y:S01]  /*4ca0*/  FMUL R5, R14, R89 ;  /* 0x000000590e057220 */ /* 0x000fe20000400000 */
[----:B------:R-:W-:-:S03]  /*4cb0*/  ISETP.GT.AND P3, PT, R3, RZ, P1 ;  /* 0x000000ff0300720c */ /* 0x000fc60000f64270 */
[----:B------:R-:W-:-:S05]  /*4cc0*/  FFMA R5, R84, R88, R5 ;  /* 0x0000005854057223 */ /* 0x000fca0000000005 */
[----:B------:R-:W-:-:S04]  /*4cd0*/  F2FP.F16.F32.PACK_AB R5, RZ, R5 ;  /* 0x00000005ff05723e */ /* 0x000fc800000000ff */
[----:B------:R-:W-:Y:S01]  /*4ce0*/  PRMT R14, R5, 0x7610, R14 ;  /* 0x00007610050e7816 */ /* 0x000fe2000000000e */
[----:B------:R-:W-:-:S05]  /*4cf0*/  @P2 IMAD.MOV.U32 R5, RZ, RZ, R11 ;  /* 0x000000ffff052224 */ /* 0x000fca00078e000b */
[----:B------:R0:W-:Y:S01]  /*4d00*/  @P2 STG.E.U16 desc[UR38][R4.64+0xf0], R14 ;  /* 0x0000f00e04002986 */ /* 0x0001e2000c101526 */
[----:B------:R-:W-:Y:S05]  /*4d10*/  @!P3 BRA `(.L_x_155) ;  /* 0x000000000004b947 */ /* 0x000fea0003800000 */
[----:B------:R0:W5:Y:S02]  /*4d20*/  LDG.E.LTC128B.U16 R24, desc[UR38][R6.64+0xf2] ;  /* 0x0000f22606187981 */ /* 0x000164000c1e1520 */
.L_x_155:
[----:B------:R-:W-:Y:S05]  /*4d30*/  BSYNC B1 ;  /* 0x0000000000017941 */ /* 0x000fea0003800000 */
.L_x_154:
        /* <DEDUP_REMOVED lines=9> */
.L_x_157:
[----:B------:R-:W-:Y:S05]  /*4dd0*/  BSYNC B1 ;  /* 0x0000000000017941 */ /* 0x000fea0003800000 */
.L_x_156:
[----:B0----5:R-:W-:Y:S01]  /*4de0*/  HADD2.F32 R4, -RZ, R24.H0_H0 ;  /* 0x20000018ff047230 */ /* 0x021fe20000004100 */
[----:B------:R-:W-:Y:S01]  /*4df0*/  ISETP.GT.AND P1, PT, R3, 0x8, P1 ;  /* 0x000000080300780c */ /* 0x000fe20000f24270 */
[----:B------:R-:W-:Y:S03]  /*4e00*/  BSSY B1, `(.L_x_158) ;  /* 0x000000a000017945 */ /* 0x000fe60003800000 */
[----:B------:R-:W-:Y:S01]  /*4e10*/  FMUL R5, R4, R89 ;  /* 0x0000005904057220 */ /* 0x000fe20000400000 */
[----:B------:R-:W-:-:S03]  /*4e20*/  @P0 IMAD.MOV.U32 R4, RZ, RZ, R12 ;  /* 0x000000ffff040224 */ /* 0x000fc600078e000c */
[----:B------:R-:W-:-:S05]  /*4e30*/  FFMA R5, R86, R88, R5 ;  /* 0x0000005856057223 */ /* 0x000fca0000000005 */
[----:B------:R-:W-:-:S04]  /*4e40*/  F2FP.F16.F32.PACK_AB R5, RZ, R5 ;  /* 0x00000005ff05723e */ /* 0x000fc800000000ff */
[----:B-1-34-:R-:W-:Y:S01]  /*4e50*/  PRMT R6, R5, 0x7610, R6 ;  /* 0x0000761005067816 */ /* 0x01afe20000000006 */
[----:B------:R-:W-:-:S05]  /*4e60*/  @P0 IMAD.MOV.U32 R5, RZ, RZ, R13 ;  /* 0x000000ffff050224 */ /* 0x000fca00078e000d */
[----:B------:R0:W-:Y:S01]  /*4e70*/  @P0 STG.E.U16 desc[UR38][R4.64+0xf0], R6 ;  /* 0x0000f00604000986 */ /* 0x0001e2000c101526 */
[----:B------:R-:W-:Y:S05]  /*4e80*/  @!P1 BRA `(.L_x_159) ;  /* 0x0000000000049947 */ /* 0x000fea0003800000 */
[----:B------:R1:W5:Y:S02]  /*4e90*/  LDG.E.LTC128B.U16 R24, desc[UR38][R8.64+0xf2] ;  /* 0x0000f22608187981 */ /* 0x000364000c1e1520 */
.L_x_159:
[----:B------:R-:W-:Y:S05]  /*4ea0*/  BSYNC B1 ;  /* 0x0000000000017941 */ /* 0x000fea0003800000 */
.L_x_158:
[----:B------:R-:W-:Y:S05]  /*4eb0*/  @!P1 BRA `(.L_x_160) ;  /* 0x0000001000d09947 */ /* 0x000fea0003800000 */
[----:B-----5:R-:W-:-:S05]  /*4ec0*/  HADD2.F32 R24, -RZ, R24.H0_H0 ;  /* 0x20000018ff187230 */ /* 0x020fca0000004100 */
[----:B------:R-:W-:-:S04]  /*4ed0*/  FMUL R24, R24, R89 ;  /* 0x0000005918187220 */ /* 0x000fc80000400000 */
[----:B------:R-:W-:-:S05]  /*4ee0*/  FFMA R24, R87, R88, R24 ;  /* 0x0000005857187223 */ /* 0x000fca0000000018 */
[----:B------:R-:W-:-:S05]  /*4ef0*/  F2FP.F16.F32.PACK_AB R24, RZ, R24 ;  /* 0x00000018ff18723e */ /* 0x000fca00000000ff */
[----:B------:R3:W-:Y:S01]  /*4f00*/  STG.E.U16 desc[UR38][R12.64+0xf2], R24 ;  /* 0x0000f2180c007986 */ /* 0x0007e2000c101526 */
[----:B------:R-:W-:Y:S05]  /*4f10*/  BRA `(.L_x_160) ;  /* 0x0000001000b87947 */ /* 0x000fea0003800000 */
.L_x_35:
[----:B------:R-:W-:Y:S01]  /*4f20*/  ISETP.GT.AND P2, PT, R4, 0x1, PT ;  /* 0x000000010400780c */ /* 0x000fe20003f44270 */
[----:B------:R-:W-:Y:S01]  /*4f30*/  ULDC.64 UR4, c[0x0][0x5c0] ;  /* 0x0001700000047ab9 */ /* 0x000fe20000000a00 */
[-C--:B------:R-:W-:Y:S01]  /*4f40*/  FMUL R24, R24, R88.reuse ;  /* 0x0000005818187220 */ /* 0x080fe20000400000 */
[-C--:B------:R-:W-:Y:S01]  /*4f50*/  FMUL R25, R25, R88.reuse ;  /* 0x0000005819197220 */ /* 0x080fe20000400000 */
[----:B------:R-:W-:Y:S01]  /*4f60*/  ISETP.GT.AND P1, PT, R3, RZ, P2 ;  /* 0x000000ff0300720c */ /* 0x000fe20001724270 */
[-C--:B------:R-:W-:Y:S01]  /*4f70*/  FMUL R26, R26, R88.reuse ;  /* 0x000000581a1a7220 */ /* 0x080fe20000400000 */
[----:B------:R-:W-:Y:S01]  /*4f80*/  LEA R6, P4, R104, UR4, 0x1 ;  /* 0x0000000468067c11 */ /* 0x000fe2000f8808ff */
[----:B------:R-:W-:Y:S01]  /*4f90*/  FMUL R27, R27, R88 ;  /* 0x000000581b1b7220 */ /* 0x000fe20000400000 */
[----:B------:R-:W-:Y:S01]  /*4fa0*/  F2FP.F16.F32.PACK_AB R24, RZ, R24 ;  /* 0x00000018ff18723e */ /* 0x000fe200000000ff */
[-C--:B------:R-:W-:Y:S01]  /*4fb0*/  FMUL R28, R28, R88.reuse ;  /* 0x000000581c1c7220 */ /* 0x080fe20000400000 */
[----:B------:R-:W-:Y:S01]  /*4fc0*/  LEA.HI.X R7, R104, UR5, R115, 0x1, P4 ;  /* 0x0000000568077c11 */ /* 0x000fe2000a0f0c73 */
[-C--:B------:R-:W-:Y:S01]  /*4fd0*/  FMUL R29, R29, R88.reuse ;  /* 0x000000581d1d7220 */ /* 0x080fe20000400000 */
[----:B------:R-:W-:Y:S01]  /*4fe0*/  F2FP.F16.F32.PACK_AB R25, RZ, R25 ;  /* 0x00000019ff19723e */ /* 0x000fe200000000ff */
[-C--:B------:R-:W-:Y:S01]  /*4ff0*/  FMUL R30, R30, R88.reuse ;  /* 0x000000581e1e7220 */ /* 0x080fe20000400000 */
[----:B------:R-:W-:Y:S01]  /*5000*/  ISETP.GT.AND P2, PT, R3, 0x8, P2 ;  /* 0x000000080300780c */ /* 0x000fe20001744270 */
[----:B------:R-:W-:Y:S01]  /*5010*/  @P3 STG.E.U16 desc[UR38][R6.64], R24 ;  /* 0x0000001806003986 */ /* 0x000fe2000c101526 */
[C---:B------:R-:W-:Y:S01]  /*5020*/  SHF.L.U64.HI R5, R90.reuse, 0x1, R91 ;  /* 0x000000015a057819 */ /* 0x040fe2000001025b */
[----:B------:R-:W-:Y:S01]  /*5030*/  FMUL R31, R31, R88 ;  /* 0x000000581f1f7220 */ /* 0x000fe20000400000 */
[----:B------:R-:W-:Y:S01]  /*5040*/  LEA R8, P3, R90, R6, 0x1 ;  /* 0x000000065a087211 */ /* 0x000fe200078608ff */
[----:B------:R-:W-:Y:S01]  /*5050*/  @P1 STG.E.U16 desc[UR38][R6.64+0x2], R25 ;  /* 0x0000021906001986 */ /* 0x000fe2000c101526 */
[----:B------:R-:W-:Y:S01]  /*5060*/  ISETP.GT.AND P1, PT, R3, 0x8, P0 ;  /* 0x000000080300780c */ /* 0x000fe20000724270 */
[----:B------:R-:W-:Y:S01]  /*5070*/  FMUL R32, R32, R88 ;  /* 0x0000005820207220 */ /* 0x000fe20000400000 */
[----:B------:R-:W-:Y:S01]  /*5080*/  F2FP.F16.F32.PACK_AB R26, RZ, R26 ;  /* 0x0000001aff1a723e */ /* 0x000fe200000000ff */
[----:B------:R-:W-:Y:S01]  /*5090*/  IMAD.X R9, R5, 0x1, R7, P3 ;  /* 0x0000000105097824 */ /* 0x000fe200018e0607 */
[----:B------:R-:W-:Y:S01]  /*50a0*/  F2FP.F16.F32.PACK_AB R27, RZ, R27 ;  /* 0x0000001bff1b723e */ /* 0x000fe200000000ff */
[-C--:B------:R-:W-:Y:S01]  /*50b0*/  FMUL R33, R33, R88.reuse ;  /* 0x0000005821217220 */ /* 0x080fe20000400000 */
[----:B------:R-:W-:Y:S01]  /*50c0*/  ISETP.GT.AND P0, PT, R4, 0x8, PT ;  /* 0x000000080400780c */ /* 0x000fe20003f04270 */
[----:B------:R-:W-:Y:S01]  /*50d0*/  FMUL R34, R34, R88 ;  /* 0x0000005822227220 */ /* 0x000fe20000400000 */
[----:B------:R-:W-:Y:S01]  /*50e0*/  F2FP.F16.F32.PACK_AB R28, RZ, R28 ;  /* 0x0000001cff1c723e */ /* 0x000fe200000000ff */
[-C--:B------:R-:W-:Y:S01]  /*50f0*/  FMUL R35, R35, R88.reuse ;  /* 0x0000005823237220 */ /* 0x080fe20000400000 */
[C---:B------:R-:W-:Y:S01]  /*5100*/  ISETP.GT.AND P4, PT, R3.reuse, RZ, P0 ;  /* 0x000000ff0300720c */ /* 0x040fe20000784270 */
[-C--:B------:R-:W-:Y:S01]  /*5110*/  FMUL R36, R36, R88.reuse ;  /* 0x0000005824247220 */ /* 0x080fe20000400000 */
[----:B------:R-:W-:Y:S01]  /*5120*/  F2FP.F16.F32.PACK_AB R29, RZ, R29 ;  /* 0x0000001dff1d723e */ /* 0x000fe200000000ff */
[----:B------:R-:W-:Y:S01]  /*5130*/  @P1 STG.E.U16 desc[UR38][R8.64], R26 ;  /* 0x0000001a08001986 */ /* 0x000fe2000c101526 */
[----:B------:R-:W-:Y:S01]  /*5140*/  ISETP.GT.AND P1, PT, R3, 0x8, P0 ;  /* 0x000000080300780c */ /* 0x000fe20000724270 */
[----:B------:R-:W-:Y:S01]  /*5150*/  FMUL R37, R37, R88 ;  /* 0x0000005825257220 */ /* 0x000fe20000400000 */
[----:B------:R-:W-:Y:S01]  /*5160*/  F2FP.F16.F32.PACK_AB R30, RZ, R30 ;  /* 0x0000001eff1e723e */ /* 0x000fe200000000ff */
[----:B------:R-:W-:Y:S01]  /*5170*/  @P2 STG.E.U16 desc[UR38][R8.64+0x2], R27 ;  /* 0x0000021b08002986 */ /* 0x000fe2000c101526 */
[----:B------:R-:W-:Y:S01]  /*5180*/  ISETP.GT.AND P2, PT, R4, 0x9, PT ;  /* 0x000000090400780c */ /* 0x000fe20003f44270 */
[-C--:B------:R-:W-:Y:S01]  /*5190*/  FMUL R38, R38, R88.reuse ;  /* 0x0000005826267220 */ /* 0x080fe20000400000 */
[----:B------:R-:W-:Y:S01]  /*51a0*/  F2FP.F16.F32.PACK_AB R31, RZ, R31 ;  /* 0x0000001fff1f723e */ /* 0x000fe200000000ff */
[-C--:B------:R-:W-:Y:S01]  /*51b0*/  FMUL R39, R39, R88.reuse ;  /* 0x0000005827277220 */ /* 0x080fe20000400000 */
[C---:B------:R-:W-:Y:S01]  /*51c0*/  ISETP.GT.AND P3, PT, R3.reuse, RZ, P2 ;  /* 0x000000ff0300720c */ /* 0x040fe20001764270 */
[----:B------:R-:W-:Y:S01]  /*51d0*/  @P4 STG.E.U16 desc[UR38][R6.64+0x10], R28 ;  /* 0x0000101c06004986 */ /* 0x000fe2000c101526 */
[----:B------:R-:W-:Y:S01]  /*51e0*/  ISETP.GT.AND P2, PT, R3, 0x8, P2 ;  /* 0x000000080300780c */ /* 0x000fe20001744270 */
[-C--:B------:R-:W-:Y:S01]  /*51f0*/  FMUL R40, R40, R88.reuse ;  /* 0x0000005828287220 */ /* 0x080fe20000400000 */
[----:B------:R-:W-:Y:S01]  /*5200*/  ISETP.GT.AND P0, PT, R4, 0x10, PT ;  /* 0x000000100400780c */ /* 0x000fe20003f04270 */
[----:B------:R-:W-:Y:S01]  /*5210*/  FMUL R41, R41, R88 ;  /* 0x0000005829297220 */ /* 0x000fe20000400000 */
[----:B------:R-:W-:Y:S01]  /*5220*/  F2FP.F16.F32.PACK_AB R32, RZ, R32 ;  /* 0x00000020ff20723e */ /* 0x000fe200000000ff */
[-C--:B------:R-:W-:Y:S01]  /*5230*/  FMUL R42, R42, R88.reuse ;  /* 0x000000582a2a7220 */ /* 0x080fe20000400000 */
[----:B------:R-:W-:Y:S01]  /*5240*/  ISETP.GT.AND P4, PT, R3, RZ, P0 ;  /* 0x000000ff0300720c */ /* 0x000fe20000784270 */
[-C--:B------:R-:W-:Y:S01]  /*5250*/  FMUL R43, R43, R88.reuse ;  /* 0x000000582b2b7220 */ /* 0x080fe20000400000 */
[----:B------:R-:W-:Y:S01]  /*5260*/  F2FP.F16.F32.PACK_AB R33, RZ, R33 ;  /* 0x00000021ff21723e */ /* 0x000fe200000000ff */
[----:B------:R-:W-:Y:S01]  /*5270*/  FMUL R44, R44, R88 ;  /* 0x000000582c2c7220 */ /* 0x000fe20000400000 */
[----:B------:R-:W-:Y:S01]  /*5280*/  F2FP.F16.F32.PACK_AB R34, RZ, R34 ;  /* 0x00000022ff22723e */ /* 0x000fe200000000ff */
[----:B------:R-:W-:Y:S01]  /*5290*/  @P3 STG.E.U16 desc[UR38][R6.64+0x12], R29 ;  /* 0x0000121d06003986 */ /* 0x000fe2000c101526 */
[----:B------:R-:W-:Y:S01]  /*52a0*/  ISETP.GT.AND P3, PT, R4, 0x11, PT ;  /* 0x000000110400780c */ /* 0x000fe20003f64270 */
[-C--:B------:R-:W-:Y:S01]  /*52b0*/  FMUL R45, R45, R88.reuse ;  /* 0x000000582d2d7220 */ /* 0x080fe20000400000 */
[----:B------:R-:W-:Y:S01]  /*52c0*/  F2FP.F16.F32.PACK_AB R35, RZ, R35 ;  /* 0x00000023ff23723e */ /* 0x000fe200000000ff */
[----:B------:R-:W-:Y:S01]  /*52d0*/  @P1 STG.E.U16 desc[UR38][R8.64+0x10], R30 ;  /* 0x0000101e08001986 */ /* 0x000fe2000c101526 */
[C---:B------:R-:W-:Y:S01]  /*52e0*/  ISETP.GT.AND P1, PT, R3.reuse, 0x8, P0 ;  /* 0x000000080300780c */ /* 0x040fe20000724270 */
[-C--:B------:R-:W-:Y:S01]  /*52f0*/  FMUL R46, R46, R88.reuse ;  /* 0x000000582e2e7220 */ /* 0x080fe20000400000 */
[----:B------:R-:W-:Y:S01]  /*5300*/  ISETP.GT.AND P0, PT, R4, 0x18, PT ;  /* 0x000000180400780c */ /* 0x000fe20003f04270 */
[----:B------:R-:W-:Y:S01]  /*5310*/  @P2 STG.E.U16 desc[UR38][R8.64+0x12], R31 ;  /* 0x0000121f08002986 */ /* 0x000fe2000c101526 */
[----:B------:R-:W-:Y:S01]  /*5320*/  ISETP.GT.AND P2, PT, R3, RZ, P3 ;  /* 0x000000ff0300720c */ /* 0x000fe20001f44270 */
[-C--:B------:R-:W-:Y:S01]  /*5330*/  FMUL R47, R47, R88.reuse ;  /* 0x000000582f2f7220 */ /* 0x080fe20000400000 */
[C---:B------:R-:W-:Y:S01]  /*5340*/  ISETP.GT.AND P3, PT, R3.reuse, 0x8, P3 ;  /* 0x000000080300780c */ /* 0x040fe20001f64270 */
[----:B------:R-:W-:Y:S01]  /*5350*/  @P4 STG.E.U16 desc[UR38][R6.64+0x20], R32 ;  /* 0x0000202006004986 */ /* 0x000fe2000c101526 */
[----:B------:R-:W-:Y:S01]  /*5360*/  ISETP.GT.AND P4, PT, R3, RZ, P0 ;  /* 0x000000ff0300720c */ /* 0x000fe20000784270 */
[----:B------:R-:W-:Y:S01]  /*5370*/  FMUL R48, R48, R88 ;  /* 0x0000005830307220 */ /* 0x000fe20000400000 */
[----:B------:R-:W-:Y:S01]  /*5380*/  F2FP.F16.F32.PACK_AB R36, RZ, R36 ;  /* 0x00000024ff24723e */ /* 0x000fe200000000ff */
[-C--:B------:R-:W-:Y:S01]  /*5390*/  FMUL R49, R49, R88.reuse ;  /* 0x0000005831317220 */ /* 0x080fe20000400000 */
[----:B------:R-:W-:Y:S01]  /*53a0*/  F2FP.F16.F32.PACK_AB R37, RZ, R37 ;  /* 0x00000025ff25723e */ /* 0x000fe200000000ff */
[----:B------:R-:W-:Y:S01]  /*53b0*/  FMUL R50, R50, R88 ;  /* 0x0000005832327220 */ /* 0x000fe20000400000 */
[----:B------:R-:W-:Y:S01]  /*53c0*/  F2FP.F16.F32.PACK_AB R38, RZ, R38 ;  /* 0x00000026ff26723e */ /* 0x000fe200000000ff */
[----:B------:R-:W-:Y:S01]  /*53d0*/  FMUL R51, R51, R88 ;  /* 0x0000005833337220 */ /* 0x000fe20000400000 */
[----:B------:R-:W-:Y:S01]  /*53e0*/  F2FP.F16.F32.PACK_AB R39, RZ, R39 ;  /* 0x00000027ff27723e */ /* 0x000fe200000000ff */
[----:B------:R-:W-:Y:S01]  /*53f0*/  @P2 STG.E.U16 desc[UR38][R6.64+0x22], R33 ;  /* 0x0000222106002986 */ /* 0x000fe2000c101526 */
[----:B------:R-:W-:Y:S01]  /*5400*/  F2FP.F16.F32.PACK_AB R40, RZ, R40 ;  /* 0x00000028ff28723e */ /* 0x000fe200000000ff */
[-C--:B------:R-:W-:Y:S01]  /*5410*/  FMUL R52, R52, R88.reuse ;  /* 0x0000005834347220 */ /* 0x080fe20000400000 */
[----:B------:R-:W-:Y:S01]  /*5420*/  F2FP.F16.F32.PACK_AB R41, RZ, R41 ;  /* 0x00000029ff29723e */ /* 0x000fe200000000ff */
[----:B------:R-:W-:Y:S01]  /*5430*/  @P1 STG.E.U16 desc[UR38][R8.64+0x20], R34 ;  /* 0x0000202208001986 */ /* 0x000fe2000c101526 */
[----:B------:R-:W-:Y:S01]  /*5440*/  ISETP.GT.AND P1, PT, R3, 0x8, P0 ;  /* 0x000000080300780c */ /* 0x000fe20000724270 */
[-C--:B------:R-:W-:Y:S01]  /*5450*/  FMUL R53, R53, R88.reuse ;  /* 0x0000005835357220 */ /* 0x080fe20000400000 */
[C---:B------:R-:W-:Y:S01]  /*5460*/  ISETP.GT.AND P0, PT, R4.reuse, 0x20, PT ;  /* 0x000000200400780c */ /* 0x040fe20003f04270 */
[----:B------:R-:W-:Y:S01]  /*5470*/  @P3 STG.E.U16 desc[UR38][R8.64+0x22], R35 ;  /* 0x0000222308003986 */ /* 0x000fe2000c101526 */
[----:B------:R-:W-:Y:S01]  /*5480*/  ISETP.GT.AND P3, PT, R4, 0x19, PT ;  /* 0x000000190400780c */ /* 0x000fe20003f64270 */
[----:B------:R-:W-:Y:S01]  /*5490*/  FMUL R54, R54, R88 ;  /* 0x0000005836367220 */ /* 0x000fe20000400000 */
[----:B------:R-:W-:Y:S01]  /*54a0*/  F2FP.F16.F32.PACK_AB R42, RZ, R42 ;  /* 0x0000002aff2a723e */ /* 0x000fe200000000ff */
[----:B------:R-:W-:Y:S01]  /*54b0*/  @P4 STG.E.U16 desc[UR38][R6.64+0x30], R36 ;  /* 0x0000302406004986 */ /* 0x000fe2000c101526 */
[----:B------:R-:W-:Y:S01]  /*54c0*/  ISETP.GT.AND P2, PT, R3, RZ, P3 ;  /* 0x000000ff0300720c */ /* 0x000fe20001f44270 */
[-C--:B------:R-:W-:Y:S01]  /*54d0*/  FMUL R55, R55, R88.reuse ;  /* 0x0000005837377220 */ /* 0x080fe20000400000 */
[C---:B------:R-:W-:Y:S01]  /*54e0*/  ISETP.GT.AND P3, PT, R3.reuse, 0x8, P3 ;  /* 0x000000080300780c */ /* 0x040fe20001f64270 */
[-C--:B------:R-:W-:Y:S01]  /*54f0*/  FMUL R56, R56, R88.reuse ;  /* 0x0000005838387220 */ /* 0x080fe20000400000 */
[----:B------:R-:W-:Y:S01]  /*5500*/  ISETP.GT.AND P4, PT, R3, RZ, P0 ;  /* 0x000000ff0300720c */ /* 0x000fe20000784270 */
[-C--:B------:R-:W-:Y:S01]  /*5510*/  FMUL R57, R57, R88.reuse ;  /* 0x0000005839397220 */ /* 0x080fe20000400000 */
[----:B------:R-:W-:Y:S01]  /*5520*/  F2FP.F16.F32.PACK_AB R43, RZ, R43 ;  /* 0x0000002bff2b723e */ /* 0x000fe200000000ff */
[----:B------:R-:W-:Y:S01]  /*5530*/  FMUL R58, R58, R88 ;  /* 0x000000583a3a7220 */ /* 0x000fe20000400000 */
[----:B------:R-:W-:Y:S01]  /*5540*/  F2FP.F16.F32.PACK_AB R44, RZ, R44 ;  /* 0x0000002cff2c723e */ /* 0x000fe200000000ff */
[-C--:B------:R-:W-:Y:S01]  /*5550*/  FMUL R59, R59, R88.reuse ;  /* 0x000000583b3b7220 */ /* 0x080fe20000400000 */
[----:B------:R-:W-:Y:S01]  /*5560*/  F2FP.F16.F32.PACK_AB R45, RZ, R45 ;  /* 0x0000002dff2d723e */ /* 0x000fe200000000ff */
[----:B------:R-:W-:Y:S01]  /*5570*/  FMUL R60, R60, R88 ;  /* 0x000000583c3c7220 */ /* 0x000fe20000400000 */
[----:B------:R-:W-:Y:S01]  /*5580*/  F2FP.F16.F32.PACK_AB R46, RZ, R46 ;  /* 0x0000002eff2e723e */ /* 0x000fe200000000ff */
[----:B------:R-:W-:Y:S01]  /*5590*/  @P2 STG.E.U16 desc[UR38][R6.64+0x32], R37 ;  /* 0x0000322506002986 */ /* 0x000fe2000c101526 */
[----:B------:R-:W-:Y:S01]  /*55a0*/  F2FP.F16.F32.PACK_AB R47, RZ, R47 ;  /* 0x0000002fff2f723e */ /* 0x000fe200000000ff */
[----:B------:R-:W-:Y:S01]  /*55b0*/  FMUL R61, R61, R88 ;  /* 0x000000583d3d7220 */ /* 0x000fe20000400000 */
[----:B------:R-:W-:Y:S01]  /*55c0*/  F2FP.F16.F32.PACK_AB R48, RZ, R48 ;  /* 0x00000030ff30723e */ /* 0x000fe200000000ff */
[----:B------:R-:W-:Y:S01]  /*55d0*/  @P1 STG.E.U16 desc[UR38][R8.64+0x30], R38 ;  /* 0x0000302608001986 */ /* 0x000fe2000c101526 */
[----:B------:R-:W-:Y:S01]  /*55e0*/  ISETP.GT.AND P1, PT, R3, 0x8, P0 ;  /* 0x000000080300780c */ /* 0x000fe20000724270 */
[-C--:B------:R-:W-:Y:S01]  /*55f0*/  FMUL R62, R62, R88.reuse ;  /* 0x000000583e3e7220 */ /* 0x080fe20000400000 */
[C---:B------:R-:W-:Y:S01]  /*5600*/  ISETP.GT.AND P0, PT, R4.reuse, 0x28, PT ;  /* 0x000000280400780c */ /* 0x040fe20003f04270 */
[----:B------:R-:W-:Y:S01]  /*5610*/  @P3 STG.E.U16 desc[UR38][R8.64+0x32], R39 ;  /* 0x0000322708003986 */ /* 0x000fe2000c101526 */
[----:B------:R-:W-:Y:S01]  /*5620*/  ISETP.GT.AND P3, PT, R4, 0x21, PT ;  /* 0x000000210400780c */ /* 0x000fe20003f64270 */
[-C--:B------:R-:W-:Y:S01]  /*5630*/  FMUL R63, R63, R88.reuse ;  /* 0x000000583f3f7220 */ /* 0x080fe20000400000 */
[----:B------:R-:W-:Y:S01]  /*5640*/  F2FP.F16.F32.PACK_AB R49, RZ, R49 ;  /* 0x00000031ff31723e */ /* 0x000fe200000000ff */
[----:B------:R-:W-:Y:S01]  /*5650*/  @P4 STG.E.U16 desc[UR38][R6.64+0x40], R40 ;  /* 0x0000402806004986 */ /* 0x000fe2000c101526 */
[C---:B------:R-:W-:Y:S01]  /*5660*/  ISETP.GT.AND P2, PT, R3.reuse, RZ, P3 ;  /* 0x000000ff0300720c */ /* 0x040fe20001f44270 */
[-C--:B------:R-:W-:Y:S01]  /*5670*/  FMUL R64, R64, R88.reuse ;  /* 0x0000005840407220 */ /* 0x080fe20000400000 */
[----:B------:R-:W-:Y:S01]  /*5680*/  ISETP.GT.AND P3, PT, R3, 0x8, P3 ;  /* 0x000000080300780c */ /* 0x000fe20001f64270 */
[-C--:B------:R-:W-:Y:S01]  /*5690*/  FMUL R65, R65, R88.reuse ;  /* 0x0000005841417220 */ /* 0x080fe20000400000 */
        /* <DEDUP_REMOVED lines=62> */
[----:B------:R-:W-:-:S02]  /*5a80*/  F2FP.F16.F32.PACK_AB R68, RZ, R68 ;  /* 0x00000044ff44723e */ /* 0x000fc400000000ff */
[----:B------:R-:W-:Y:S01]  /*5a90*/  F2FP.F16.F32.PACK_AB R69, RZ, R69 ;  /* 0x00000045ff45723e */ /* 0x000fe200000000ff */
[----:B------:R-:W-:Y:S01]  /*5aa0*/  @P1 STG.E.U16 desc[UR38][R8.64+0x60], R50 ;  /* 0x0000603208001986 */ /* 0x000fe2000c101526 */
[C---:B------:R-:W-:Y:S02]  /*5ab0*/  ISETP.GT.AND P1, PT, R3.reuse, 0x8, P0 ;  /* 0x000000080300780c */ /* 0x040fe40000724270 */
[C---:B------:R-:W-:Y:S01]  /*5ac0*/  ISETP.GT.AND P0, PT, R4.reuse, 0x40, PT ;  /* 0x000000400400780c */ /* 0x040fe20003f04270 */
[----:B------:R-:W-:Y:S01]  /*5ad0*/  @P3 STG.E.U16 desc[UR38][R8.64+0x62], R51 ;  /* 0x0000623308003986 */ /* 0x000fe2000c101526 */
[----:B------:R-:W-:Y:S02]  /*5ae0*/  ISETP.GT.AND P3, PT, R4, 0x39, PT ;  /* 0x000000390400780c */ /* 0x000fe40003f64270 */
[----:B------:R-:W-:Y:S01]  /*5af0*/  F2FP.F16.F32.PACK_AB R70, RZ, R70 ;  /* 0x00000046ff46723e */ /* 0x000fe200000000ff */
[----:B------:R-:W-:Y:S01]  /*5b00*/  @P4 STG.E.U16 desc[UR38][R6.64+0x70], R52 ;  /* 0x0000703406004986 */ /* 0x000fe2000c101526 */
[----:B------:R-:W-:-:S02]  /*5b10*/  ISETP.GT.AND P2, PT, R3, RZ, P3 ;  /* 0x000000ff0300720c */ /* 0x000fc40001f44270 */
[C---:B------:R-:W-:Y:S02]  /*5b20*/  ISETP.GT.AND P3, PT, R3.reuse, 0x8, P3 ;  /* 0x000000080300780c */ /* 0x040fe40001f64270 */
[----:B------:R-:W-:Y:S02]  /*5b30*/  ISETP.GT.AND P4, PT, R3, RZ, P0 ;  /* 0x000000ff0300720c */ /* 0x000fe40000784270 */
[----:B------:R-:W-:Y:S02]  /*5b40*/  F2FP.F16.F32.PACK_AB R71, RZ, R71 ;  /* 0x00000047ff47723e */ /* 0x000fe400000000ff */
[----:B------:R-:W-:Y:S02]  /*5b50*/  F2FP.F16.F32.PACK_AB R72, RZ, R72 ;  /* 0x00000048ff48723e */ /* 0x000fe400000000ff */
[----:B------:R-:W-:Y:S02]  /*5b60*/  F2FP.F16.F32.PACK_AB R73, RZ, R73 ;  /* 0x00000049ff49723e */ /* 0x000fe400000000ff */
        /* <DEDUP_REMOVED lines=33> */
[----:B------:R-:W-:-:S03]  /*5d80*/  F2FP.F16.F32.PACK_AB R87, RZ, R87 ;  /* 0x00000057ff57723e */ /* 0x000fc600000000ff */
[----:B------:R-:W-:Y:S04]  /*5d90*/  @P2 STG.E.U16 desc[UR38][R6.64+0x92], R61 ;  /* 0x0000923d06002986 */ /* 0x000fe8000c101526 */
[----:B------:R-:W-:Y:S01]  /*5da0*/  @P1 STG.E.U16 desc[UR38][R8.64+0x90], R62 ;  /* 0x0000903e08001986 */ /* 0x000fe2000c101526 */
[----:B------:R-:W-:Y:S02]  /*5db0*/  ISETP.GT.AND P1, PT, R3, 0x8, P0 ;  /* 0x000000080300780c */ /* 0x000fe40000724270 */
[C---:B------:R-:W-:Y:S01]  /*5dc0*/  ISETP.GT.AND P0, PT, R4.reuse, 0x58, PT ;  /* 0x000000580400780c */ /* 0x040fe20003f04270 */
[----:B------:R-:W-:Y:S01]  /*5dd0*/  @P3 STG.E.U16 desc[UR38][R8.64+0x92], R63 ;  /* 0x0000923f08003986 */ /* 0x000fe2000c101526 */
[----:B------:R-:W-:-:S03]  /*5de0*/  ISETP.GT.AND P3, PT, R4, 0x51, PT ;  /* 0x000000510400780c */ /* 0x000fc60003f64270 */
[----:B------:R-:W-:Y:S01]  /*5df0*/  @P4 STG.E.U16 desc[UR38][R6.64+0xa0], R64 ;  /* 0x0000a04006004986 */ /* 0x000fe2000c101526 */
[C---:B------:R-:W-:Y:S02]  /*5e00*/  ISETP.GT.AND P2, PT, R3.reuse, RZ, P3 ;  /* 0x000000ff0300720c */ /* 0x040fe40001f44270 */
[C---:B------:R-:W-:Y:S02]  /*5e10*/  ISETP.GT.AND P3, PT, R3.reuse, 0x8, P3 ;  /* 0x000000080300780c */ /* 0x040fe40001f64270 */
[----:B------:R-:W-:-:S09]  /*5e20*/  ISETP.GT.AND P4, PT, R3, RZ, P0 ;  /* 0x000000ff0300720c */ /* 0x000fd20000784270 */
        /* <DEDUP_REMOVED lines=9> */
[C---:B------:R-:W-:Y:S02]  /*5ec0*/  ISETP.GT.AND P3, PT, R3.reuse, RZ, P0 ;  /* 0x000000ff0300720c */ /* 0x040fe40000764270 */
[----:B------:R-:W-:-:S07]  /*5ed0*/  ISETP.GT.AND P0, PT, R3, 0x8, P0 ;  /* 0x000000080300780c */ /* 0x000fce0000704270 */
[----:B------:R-:W-:Y:S04]  /*5ee0*/  @P2 STG.E.U16 desc[UR38][R6.64+0xb2], R69 ;  /* 0x0000b24506002986 */ /* 0x000fe8000c101526 */
[----:B------:R-:W-:Y:S01]  /*5ef0*/  @P1 STG.E.U16 desc[UR38][R8.64+0xb0], R70 ;  /* 0x0000b04608001986 */ /* 0x000fe2000c101526 */
[----:B------:R-:W-:-:S03]  /*5f00*/  ISETP.GT.AND P1, PT, R4, 0x68, PT ;  /* 0x000000680400780c */ /* 0x000fc60003f24270 */
        /* <DEDUP_REMOVED lines=11> */
[C---:B------:R-:W-:Y:S02]  /*5fc0*/  ISETP.GT.AND P2, PT, R3.reuse, RZ, P0 ;  /* 0x000000ff0300720c */ /* 0x040fe40000744270 */
[----:B------:R-:W-:Y:S01]  /*5fd0*/  ISETP.GT.AND P0, PT, R3, 0x8, P0 ;  /* 0x000000080300780c */ /* 0x000fe20000704270 */
[----:B------:R-:W-:Y:S01]  /*5fe0*/  @P3 STG.E.U16 desc[UR38][R6.64+0xd0], R76 ;  /* 0x0000d04c06003986 */ /* 0x000fe2000c101526 */
[----:B------:R-:W-:-:S04]  /*5ff0*/  ISETP.GT.AND P3, PT, R4, 0x70, PT ;  /* 0x000000700400780c */ /* 0x000fc80003f64270 */
[C---:B------:R-:W-:Y:S02]  /*6000*/  ISETP.GT.AND P4, PT, R3.reuse, RZ, P3 ;  /* 0x000000ff0300720c */ /* 0x040fe40001f84270 */
[----:B------:R-:W-:-:S03]  /*6010*/  ISETP.GT.AND P3, PT, R3, 0x8, P3 ;  /* 0x000000080300780c */ /* 0x000fc60001f64270 */
[----:B------:R-:W-:Y:S01]  /*6020*/  @P2 STG.E.U16 desc[UR38][R6.64+0xd2], R77 ;  /* 0x0000d24d06002986 */ /* 0x000fe2000c101526 */
[----:B------:R-:W-:-:S03]  /*6030*/  ISETP.GT.AND P2, PT, R4, 0x79, PT ;  /* 0x000000790400780c */ /* 0x000fc60003f44270 */
[----:B------:R-:W-:Y:S01]  /*6040*/  @P1 STG.E.U16 desc[UR38][R8.64+0xd0], R78 ;  /* 0x0000d04e08001986 */ /* 0x000fe2000c101526 */
[----:B------:R-:W-:-:S03]  /*6050*/  ISETP.GT.AND P1, PT, R4, 0x78, PT ;  /* 0x000000780400780c */ /* 0x000fc60003f24270 */
[----:B------:R-:W-:Y:S01]  /*6060*/  @P0 STG.E.U16 desc[UR38][R8.64+0xd2], R79 ;  /* 0x0000d24f08000986 */ /* 0x000fe2000c101526 */
[----:B------:R-:W-:-:S03]  /*6070*/  ISETP.GT.AND P0, PT, R4, 0x71, PT ;  /* 0x000000710400780c */ /* 0x000fc60003f04270 */
[----:B------:R-:W-:Y:S01]  /*6080*/  @P4 STG.E.U16 desc[UR38][R6.64+0xe0], R80 ;  /* 0x0000e05006004986 */ /* 0x000fe2000c101526 */
[C---:B------:R-:W-:Y:S02]  /*6090*/  ISETP.GT.AND P4, PT, R3.reuse, RZ, P0 ;  /* 0x000000ff0300720c */ /* 0x040fe40000784270 */
[----:B------:R-:W-:-:S11]  /*60a0*/  ISETP.GT.AND P0, PT, R3, 0x8, P0 ;  /* 0x000000080300780c */ /* 0x000fd60000704270 */
[----:B------:R-:W-:Y:S02]  /*60b0*/  @P4 IMAD.MOV.U32 R4, RZ, RZ, R6 ;  /* 0x000000ffff044224 */ /* 0x000fe400078e0006 */
[----:B------:R-:W-:-:S05]  /*60c0*/  @P4 IMAD.MOV.U32 R5, RZ, RZ, R7 ;  /* 0x000000ffff054224 */ /* 0x000fca00078e0007 */
[----:B------:R0:W-:Y:S01]  /*60d0*/  @P4 STG.E.U16 desc[UR38][R4.64+0xe2], R81 ;  /* 0x0000e25104004986 */ /* 0x0001e2000c101526 */
[C---:B------:R-:W-:Y:S02]  /*60e0*/  ISETP.GT.AND P4, PT, R3.reuse, RZ, P2 ;  /* 0x000000ff0300720c */ /* 0x040fe40001784270 */
[----:B------:R-:W-:Y:S01]  /*60f0*/  ISETP.GT.AND P2, PT, R3, 0x8, P2 ;  /* 0x000000080300780c */ /* 0x000fe20001744270 */
[----:B0-----:R-:W-:Y:S02]  /*6100*/  @P3 IMAD.MOV.U32 R4, RZ, RZ, R8 ;  /* 0x000000ffff043224 */ /* 0x001fe400078e0008 */
[----:B------:R-:W-:-:S05]  /*6110*/  @P3 IMAD.MOV.U32 R5, RZ, RZ, R9 ;  /* 0x000000ffff053224 */ /* 0x000fca00078e0009 */
[----:B------:R0:W-:Y:S01]  /*6120*/  @P3 STG.E.U16 desc[UR38][R4.64+0xe0], R82 ;  /* 0x0000e05204003986 */ /* 0x0001e2000c101526 */
[C---:B------:R-:W-:Y:S02]  /*6130*/  ISETP.GT.AND P3, PT, R3.reuse, RZ, P1 ;  /* 0x000000ff0300720c */ /* 0x040fe40000f64270 */
[----:B------:R-:W-:Y:S01]  /*6140*/  ISETP.GT.AND P1, PT, R3, 0x8, P1 ;  /* 0x000000080300780c */ /* 0x000fe20000f24270 */
[----:B0-----:R-:W-:Y:S02]  /*6150*/  @P0 IMAD.MOV.U32 R4, RZ, RZ, R8 ;  /* 0x000000ffff040224 */ /* 0x001fe400078e0008 */
[----:B------:R-:W-:-:S05]  /*6160*/  @P0 IMAD.MOV.U32 R5, RZ, RZ, R9 ;  /* 0x000000ffff050224 */ /* 0x000fca00078e0009 */
[----:B------:R0:W-:Y:S03]  /*6170*/  @P0 STG.E.U16 desc[UR38][R4.64+0xe2], R83 ;  /* 0x0000e25304000986 */ /* 0x0001e6000c101526 */
[----:B0-----:R-:W-:Y:S02]  /*6180*/  @P3 IMAD.MOV.U32 R4, RZ, RZ, R6 ;  /* 0x000000ffff043224 */ /* 0x001fe400078e0006 */
[----:B------:R-:W-:-:S05]  /*6190*/  @P3 IMAD.MOV.U32 R5, RZ, RZ, R7 ;  /* 0x000000ffff053224 */ /* 0x000fca00078e0007 */
[----:B------:R0:W-:Y:S04]  /*61a0*/  @P3 STG.E.U16 desc[UR38][R4.64+0xf0], R84 ;  /* 0x0000f05404003986 */ /* 0x0001e8000c101526 */
[----:B------:R4:W-:Y:S01]  /*61b0*/  @P4 STG.E.U16 desc[UR38][R6.64+0xf2], R85 ;  /* 0x0000f25506004986 */ /* 0x0009e2000c101526 */
[----:B0-----:R-:W-:Y:S02]  /*61c0*/  @P1 IMAD.MOV.U32 R4, RZ, RZ, R8 ;  /* 0x000000ffff041224 */ /* 0x001fe400078e0008 */
[----:B------:R-:W-:-:S05]  /*61d0*/  @P1 IMAD.MOV.U32 R5, RZ, RZ, R9 ;  /* 0x000000ffff051224 */ /* 0x000fca00078e0009 */
[----:B------:R4:W-:Y:S04]  /*61e0*/  @P1 STG.E.U16 desc[UR38][R4.64+0xf0], R86 ;  /* 0x0000f05604001986 */ /* 0x0009e8000c101526 */
[----:B------:R4:W-:Y:S02]  /*61f0*/  @P2 STG.E.U16 desc[UR38][R8.64+0xf2], R87 ;  /* 0x0000f25708002986 */ /* 0x0009e4000c101526 */
.L_x_160:
[----:B------:R-:W-:Y:S05]  /*6200*/  BSYNC B0 ;  /* 0x0000000000007941 */ /* 0x000fea0003800000 */
.L_x_34:
[----:B------:R-:W-:Y:S01]  /*6210*/  IADD3 R16, P0, R16, UR36, RZ ;  /* 0x0000002410107c10 */ /* 0x000fe2000ff1e0ff */
[----:B------:R-:W-:Y:S01]  /*6220*/  ULDC.64 UR4, c[0x0][0x650] ;  /* 0x0001940000047ab9 */ /* 0x000fe20000000a00 */
[----:B------:R-:W-:Y:S01]  /*6230*/  PRMT R3, RZ, 0x7610, R3 ;  /* 0x00007610ff037816 */ /* 0x000fe20000000003 */
[----:B------:R-:W-:Y:S01]  /*6240*/  IMAD.MOV.U32 R100, RZ, RZ, -0x1 ;  /* 0xffffffffff647424 */ /* 0x000fe200078e00ff */
[----:B------:R-:W-:Y:S01]  /*6250*/  IADD3.X R17, R17, UR42, RZ, P0, !PT ;  /* 0x0000002a11117c10 */ /* 0x000fe200087fe4ff */
[----:B------:R-:W-:Y:S01]  /*6260*/  IMAD.MOV.U32 R99, RZ, RZ, -0x1 ;  /* 0xffffffffff637424 */ /* 0x000fe200078e00ff */
[----:B------:R-:W-:-:S04]  /*6270*/  ISETP.GE.U32.AND P0, PT, R16, UR4, PT ;  /* 0x0000000410007c0c */ /* 0x000fc8000bf06070 */
[----:B------:R-:W-:-:S13]  /*6280*/  ISETP.GE.U32.AND.EX P0, PT, R17, UR5, PT, P0 ;  /* 0x0000000511007c0c */ /* 0x000fda000bf06100 */
[----:B------:R-:W-:Y:S05]  /*6290*/  @P0 BRA `(.L_x_161) ;  /* 0x00000004004c0947 */ /* 0x000fea0003800000 */
[----:B------:R-:W0:Y:S01]  /*62a0*/  LDC.64 R10, c[0x0][0x628] ;  /* 0x00018a00ff0a7b82 */ /* 0x000e220000000a00 */
[----:B---3--:R-:W3:Y:S01]  /*62b0*/  S2R R12, SR_CTAID.X ;  /* 0x00000000000c7919 */ /* 0x008ee20000002500 */
[----:B-12-4-:R-:W-:Y:S02]  /*62c0*/  IMAD.MOV.U32 R8, RZ, RZ, R16 ;  /* 0x000000ffff087224 */ /* 0x016fe400078e0010 */
[----:B------:R-:W-:Y:S01]  /*62d0*/  IMAD.MOV.U32 R9, RZ, RZ, R17 ;  /* 0x000000ffff097224 */ /* 0x000fe200078e0011 */
[----:B------:R-:W1:Y:S03]  /*62e0*/  S2R R20, SR_CTAID.Y ;  /* 0x0000000000147919 */ /* 0x000e660000002600 */
[----:B------:R-:W2:Y:S08]  /*62f0*/  LDC R0, c[0x0][0x630] ;  /* 0x00018c00ff007b82 */ /* 0x000eb00000000800 */
[----:B------:R-:W4:Y:S01]  /*6300*/  LDC.64 R14, c[0x0][0x620] ;  /* 0x00018800ff0e7b82 */ /* 0x000f220000000a00 */
[----:B0-----:R-:W-:-:S04]  /*6310*/  ISETP.NE.U32.AND P0, PT, R10, RZ, PT ;  /* 0x000000ff0a00720c */ /* 0x001fc80003f05070 */
[----:B------:R-:W-:-:S13]  /*6320*/  ISETP.NE.AND.EX P0, PT, R11, RZ, PT, P0 ;  /* 0x000000ff0b00720c */ /* 0x000fda0003f05300 */
[----:B-1234-:R-:W-:Y:S05]  /*6330*/  @!P0 BRA `(.L_x_162) ;  /* 0x0000000000288947 */ /* 0x01efea0003800000 */
        /* <DEDUP_REMOVED lines=10> */
.L_x_162:
[-CC-:B------:R-:W-:Y:S01]  /*63e0*/  SHF.R.U64 R99, R8, R0.reuse, R9.reuse ;  /* 0x0000000008637219 */ /* 0x180fe20000001209 */
[----:B------:R-:W0:Y:S01]  /*63f0*/  LDC.64 R26, c[0x0][0x640] ;  /* 0x00019000ff1a7b82 */ /* 0x000e220000000a00 */
[----:B------:R-:W-:Y:S01]  /*6400*/  SHF.R.U32.HI R0, RZ, R0, R9 ;  /* 0x00000000ff007219 */ /* 0x000fe20000011609 */
[----:B------:R-:W-:Y:S01]  /*6410*/  ULDC UR4, c[0x0][0x150] ;  /* 0x0000540000047ab9 */ /* 0x000fe20000000800 */
[----:B------:R-:W-:Y:S02]  /*6420*/  IADD3 R3, P0, RZ, -R99, RZ ;  /* 0x80000063ff037210 */ /* 0x000fe40007f1e0ff */
[----:B------:R-:W-:-:S03]  /*6430*/  I2FP.F32.U32 R7, R12 ;  /* 0x0000000c00077245 */ /* 0x000fc60000201000 */
[----:B------:R-:W1:Y:S01]  /*6440*/  LDC R6, c[0x0][0x618] ;  /* 0x00018600ff067b82 */ /* 0x000e620000000800 */
[----:B------:R-:W-:Y:S02]  /*6450*/  IMAD.X R5, RZ, RZ, ~R0, P0 ;  /* 0x000000ffff057224 */ /* 0x000fe400000e0e00 */
[----:B------:R-:W-:Y:S01]  /*6460*/  FMUL R7, R7, UR4 ;  /* 0x0000000407077c20 */ /* 0x000fe20008400000 */
[----:B------:R-:W-:Y:S01]  /*6470*/  ULDC UR4, c[0x0][0x154] ;  /* 0x0000550000047ab9 */ /* 0x000fe20000000800 */
[-C--:B------:R-:W-:Y:S02]  /*6480*/  IMAD R0, R5, R14.reuse, RZ ;  /* 0x0000000e05007224 */ /* 0x080fe400078e02ff */
[C---:B------:R-:W-:Y:S01]  /*6490*/  IMAD.WIDE.U32 R4, R3.reuse, R14, R16 ;  /* 0x0000000e03047225 */ /* 0x040fe200078e0010 */
[----:B------:R-:W2:Y:S01]  /*64a0*/  LDC R11, c[0x0][0x608] ;  /* 0x00018200ff0b7b82 */ /* 0x000ea20000000800 */
[----:B------:R-:W3:Y:S02]  /*64b0*/  F2I.U32.TRUNC.NTZ R7, R7 ;  /* 0x0000000700077305 */ /* 0x000ee4000020f000 */
[----:B------:R-:W-:-:S04]  /*64c0*/  IMAD R3, R3, R15, R0 ;  /* 0x0000000f03037224 */ /* 0x000fc800078e0200 */
[----:B------:R-:W-:Y:S01]  /*64d0*/  IMAD.IADD R3, R5, 0x1, R3 ;  /* 0x0000000105037824 */ /* 0x000fe200078e0203 */
[----:B------:R-:W4:Y:S01]  /*64e0*/  LDC R8, c[0x0][0x658] ;  /* 0x00019600ff087b82 */ /* 0x000f220000000800 */
[----:B------:R-:W-:Y:S02]  /*64f0*/  I2FP.F32.U32 R5, R20 ;  /* 0x0000001400057245 */ /* 0x000fe40000201000 */
[----:B0-----:R-:W-:-:S04]  /*6500*/  ISETP.NE.U32.AND P0, PT, R26, RZ, PT ;  /* 0x000000ff1a00720c */ /* 0x001fc80003f05070 */
[----:B------:R-:W-:Y:S01]  /*6510*/  ISETP.NE.AND.EX P0, PT, R27, RZ, PT, P0 ;  /* 0x000000ff1b00720c */ /* 0x000fe20003f05300 */
[----:B------:R-:W0:Y:S01]  /*6520*/  LDC R9, c[0x0][0x144] ;  /* 0x00005100ff097b82 */ /* 0x000e220000000800 */
[-C--:B-1----:R-:W-:Y:S01]  /*6530*/  SHF.R.U64 R13, R4, R6.reuse, R3 ;  /* 0x00000006040d7219 */ /* 0x082fe20000001203 */
[----:B---3--:R-:W-:Y:S01]  /*6540*/  IMAD.MOV R7, RZ, RZ, -R7 ;  /* 0x000000ffff077224 */ /* 0x008fe200078e0a07 */
[----:B------:R-:W-:Y:S01]  /*6550*/  SHF.R.U32.HI R0, RZ, R6, R3 ;  /* 0x00000006ff007219 */ /* 0x000fe20000011603 */
[----:B------:R-:W-:-:S04]  /*6560*/  FMUL R6, R5, UR4 ;  /* 0x0000000405067c20 */ /* 0x000fc80008400000 */
[----:B------:R-:W1:Y:S01]  /*6570*/  LDC R21, c[0x0][0x148] ;  /* 0x00005200ff157b82 */ /* 0x000e620000000800 */
[----:B------:R3:W0:Y:S01]  /*6580*/  F2I.U32.TRUNC.NTZ R14, R6 ;  /* 0x00000006000e7305 */ /* 0x000622000020f000 */
[-CC-:B--2---:R-:W-:Y:S02]  /*6590*/  SHF.R.U64 R10, R13, R11.reuse, R0.reuse ;  /* 0x0000000b0d0a7219 */ /* 0x184fe40000001200 */
[----:B------:R-:W-:-:S04]  /*65a0*/  SHF.R.U32.HI R3, RZ, R11, R0 ;  /* 0x0000000bff037219 */ /* 0x000fc80000011600 */
[----:B-----5:R-:W2:Y:S01]  /*65b0*/  LDC R24, c[0x0][0x648] ;  /* 0x00019200ff187b82 */ /* 0x020ea20000000800 */
[-CC-:B----4-:R-:W-:Y:S02]  /*65c0*/  SHF.R.U64 R15, R10, R8.reuse, R3.reuse ;  /* 0x000000080a0f7219 */ /* 0x190fe40000001203 */
[----:B------:R-:W-:-:S03]  /*65d0*/  SHF.R.U32.HI R5, RZ, R8, R3 ;  /* 0x00000008ff057219 */ /* 0x000fc60000011603 */
[----:B------:R-:W-:Y:S02]  /*65e0*/  IMAD.MOV.U32 R4, RZ, RZ, R15 ;  /* 0x000000ffff047224 */ /* 0x000fe400078e000f */
[----:B------:R-:W4:Y:S01]  /*65f0*/  LDC R28, c[0x0][0x638] ;  /* 0x00018e00ff1c7b82 */ /* 0x000f220000000800 */
[----:B0-----:R-:W-:-:S07]  /*6600*/  IMAD R25, R9, R7, R12 ;  /* 0x0000000709197224 */ /* 0x001fce00078e020c */
[----:B------:R-:W0:Y:S08]  /*6610*/  LDC R29, c[0x0][0x610] ;  /* 0x00018400ff1d7b82 */ /* 0x000e300000000800 */
[----:B------:R-:W0:Y:S01]  /*6620*/  LDC R30, c[0x0][0x600] ;  /* 0x00018000ff1e7b82 */ /* 0x000e220000000800 */
[----:B-1-3--:R-:W-:Y:S05]  /*6630*/  @!P0 BRA `(.L_x_163) ;  /* 0x0000000000288947 */ /* 0x00afea0003800000 */
[----:B------:R-:W1:Y:S02]  /*6640*/  LDC R0, c[0x0][0x64c] ;  /* 0x00019300ff007b82 */ /* 0x000e640000000800 */
[----:B-1----:R-:W-:-:S05]  /*6650*/  IADD3 R3, P0, R15, R0, RZ ;  /* 0x000000000f037210 */ /* 0x002fca0007f1e0ff */
        /* <DEDUP_REMOVED lines=8> */
.L_x_163:
[----:B------:R-:W-:Y:S01]  /*66e0*/  ISETP.NE.AND P0, PT, R2, 0x1, PT ;  /* 0x000000010200780c */ /* 0x000fe20003f05270 */
[----:B------:R-:W-:Y:S01]  /*66f0*/  IMAD.MOV R14, RZ, RZ, -R14 ;  /* 0x000000ffff0e7224 */ /* 0x000fe200078e0a0e */
[----:B--2---:R-:W-:Y:S02]  /*6700*/  SHF.R.U64 R0, R4, R24, R5 ;  /* 0x0000001804007219 */ /* 0x004fe40000001205 */
[----:B------:R-:W-:Y:S02]  /*6710*/  LOP3.LUT R3, R10, R97, RZ, 0xc0, !PT ;  /* 0x000000610a037212 */ /* 0x000fe400078ec0ff */
[----:B------:R-:W-:Y:S01]  /*6720*/  LOP3.LUT R6, R13, R96, RZ, 0xc0, !PT ;  /* 0x000000600d067212 */ /* 0x000fe200078ec0ff */
[----:B------:R-:W-:Y:S02]  /*6730*/  IMAD.MOV R4, RZ, RZ, -R0 ;  /* 0x000000ffff047224 */ /* 0x000fe400078e0a00 */
[----:B------:R-:W-:Y:S02]  /*6740*/  IMAD R0, R92, R0, R3 ;  /* 0x000000005c007224 */ /* 0x000fe400078e0203 */
[----:B----4-:R-:W-:-:S02]  /*6750*/  IMAD R3, R4, R28, R15 ;  /* 0x0000001c04037224 */ /* 0x010fc400078e020f */
[----:B------:R-:W-:Y:S02]  /*6760*/  @P0 IMAD R25, R21, R14, R20 ;  /* 0x0000000e15190224 */ /* 0x000fe400078e0214 */
[----:B0-----:R-:W-:Y:S02]  /*6770*/  IMAD R5, R3, R30, R6 ;  /* 0x0000001e03057224 */ /* 0x001fe400078e0206 */
[----:B------:R-:W-:Y:S02]  /*6780*/  IMAD R0, R0, R29, R25 ;  /* 0x0000001d00007224 */ /* 0x000fe400078e0219 */
[----:B------:R-:W-:-:S03]  /*6790*/  IMAD.MOV.U32 R4, RZ, RZ, 0x1 ;  /* 0x00000001ff047424 */ /* 0x000fc600078e00ff */
[----:B------:R-:W-:Y:S02]  /*67a0*/  SEL R100, R5, R0, !P0 ;  /* 0x0000000005647207 */ /* 0x000fe40004000000 */
[----:B------:R-:W-:Y:S02]  /*67b0*/  PRMT R3, R4, 0x7610, R3 ;  /* 0x0000761004037816 */ /* 0x000fe40000000003 */
[----:B------:R-:W-:-:S07]  /*67c0*/  SEL R0, R0, R5, !P0 ;  /* 0x0000000500007207 */ /* 0x000fce0004000000 */
.L_x_161:
[----:B------:R-:W-:Y:S01]  /*67d0*/  UIMAD.WIDE.U32 UR4, UR41, 0x24924925, URZ ;  /* 0x24924925290478a5 */ /* 0x000fe2000f8e003f */
[----:B------:R-:W-:Y:S01]  /*67e0*/  LOP3.LUT P0, RZ, R3, 0xff, RZ, 0xc0, !PT ;  /* 0x000000ff03ff7812 */ /* 0x000fe2000780c0ff */
[----:B------:R-:W-:Y:S02]  /*67f0*/  IMAD.MOV.U32 R101, RZ, RZ, R0 ;  /* 0x000000ffff657224 */ /* 0x000fe400078e0000 */
[----:B------:R-:W-:-:S04]  /*6800*/  UIADD3 UR4, UR41, -UR5, URZ ;  /* 0x8000000529047290 */ /* 0x000fc8000fffe03f */
[----:B------:R-:W-:-:S04]  /*6810*/  ULEA.HI UR4, UR4, UR5, URZ, 0x1f ;  /* 0x0000000504047291 */ /* 0x000fc8000f8ff83f */
[----:B------:R-:W-:-:S04]  /*6820*/  USHF.R.U32.HI UR4, URZ, 0x2, UR4 ;  /* 0x000000023f047899 */ /* 0x000fc80008011604 */
[----:B------:R-:W-:Y:S01]  /*6830*/  UIMAD UR41, UR4, -0x7, UR41 ;  /* 0xfffffff9042978a4 */ /* 0x000fe2000f8e0229 */
[----:B------:R-:W-:Y:S11]  /*6840*/  @P0 BRA `(.L_x_164) ;  /* 0xffffffac00080947 */ /* 0x000ff6000383ffff */
[----:B------:R-:W-:Y:S05]  /*6850*/  EXIT ;  /* 0x000000000000794d */ /* 0x000fea0003800000 */
.L_x_7:
        /* <DEDUP_REMOVED lines=26> */
.L_x_166:
[----:B------:R-:W0:Y:S01]  /*6a00*/  LDC.64 R28, c[0x0][0x640] ;  /* 0x00019000ff1c7b82 */ /* 0x000e220000000a00 */
[-CC-:B------:R-:W-:Y:S01]  /*6a10*/  SHF.R.U64 R22, R14, R6.reuse, R15.reuse ;  /* 0x000000060e167219 */ /* 0x180fe2000000120f */
[----:B------:R-:W-:Y:S01]  /*6a20*/  IMAD.MOV.U32 R30, RZ, RZ, 0x1 ;  /* 0x00000001ff1e7424 */ /* 0x000fe200078e00ff */
[----:B------:R-:W-:Y:S02]  /*6a30*/  SHF.R.U32.HI R6, RZ, R6, R15 ;  /* 0x00000006ff067219 */ /* 0x000fe4000001160f */
[----:B------:R-:W-:-:S03]  /*6a40*/  IADD3 R13, P0, RZ, -R22, RZ ;  /* 0x80000016ff0d7210 */ /* 0x000fc60007f1e0ff */
[----:B------:R-:W1:Y:S02]  /*6a50*/  LDC R12, c[0x0][0x618] ;  /* 0x00018600ff0c7b82 */ /* 0x000e640000000800 */
[----:B------:R-:W-:-:S04]  /*6a60*/  IMAD.X R11, RZ, RZ, ~R6, P0 ;  /* 0x000000ffff0b7224 */ /* 0x000fc800000e0e06 */
[-C--:B------:R-:W-:Y:S02]  /*6a70*/  IMAD R6, R11, R24.reuse, RZ ;  /* 0x000000180b067224 */ /* 0x080fe400078e02ff */
[----:B------:R-:W2:Y:S01]  /*6a80*/  LDC R14, c[0x0][0x608] ;  /* 0x00018200ff0e7b82 */ /* 0x000ea20000000800 */
[----:B------:R-:W-:-:S04]  /*6a90*/  IMAD.WIDE.U32 R10, R13, R24, R16 ;  /* 0x000000180d0a7225 */ /* 0x000fc800078e0010 */
[----:B------:R-:W-:-:S03]  /*6aa0*/  IMAD R13, R13, R25, R6 ;  /* 0x000000190d0d7224 */ /* 0x000fc600078e0206 */
[----:B------:R-:W3:Y:S01]  /*6ab0*/  LDC R27, c[0x0][0x658] ;  /* 0x00019600ff1b7b82 */ /* 0x000ee20000000800 */
[----:B------:R-:W-:Y:S01]  /*6ac0*/  IMAD.IADD R11, R11, 0x1, R13 ;  /* 0x000000010b0b7824 */ /* 0x000fe200078e020d */
[----:B0-----:R-:W-:-:S04]  /*6ad0*/  ISETP.NE.U32.AND P0, PT, R28, RZ, PT ;  /* 0x000000ff1c00720c */ /* 0x001fc80003f05070 */
[----:B------:R-:W-:Y:S02]  /*6ae0*/  ISETP.NE.AND.EX P0, PT, R29, RZ, PT, P0 ;  /* 0x000000ff1d00720c */ /* 0x000fe40003f05300 */
[----:B------:R-:W0:Y:S01]  /*6af0*/  LDC R24, c[0x0][0x600] ;  /* 0x00018000ff187b82 */ /* 0x000e220000000800 */
[-CC-:B-1----:R-:W-:Y:S01]  /*6b00*/  SHF.R.U64 R8, R10, R12.reuse, R11.reuse ;  /* 0x0000000c0a087219 */ /* 0x182fe2000000120b */
[----:B------:R-:W-:Y:S01]  /*6b10*/  IMAD.MOV.U32 R10, RZ, RZ, -0x1 ;  /* 0xffffffffff0a7424 */ /* 0x000fe200078e00ff */
[----:B------:R-:W-:-:S05]  /*6b20*/  SHF.R.U32.HI R11, RZ, R12, R11 ;  /* 0x0000000cff0b7219 */ /* 0x000fca000001160b */
[----:B------:R-:W1:Y:S01]  /*6b30*/  LDC R25, c[0x0][0x648] ;  /* 0x00019200ff197b82 */ /* 0x000e620000000800 */
[-CC-:B--2---:R-:W-:Y:S02]  /*6b40*/  SHF.R.U64 R21, R8, R14.reuse, R11.reuse ;  /* 0x0000000e08157219 */ /* 0x184fe4000000120b */
[----:B------:R-:W-:-:S05]  /*6b50*/  SHF.R.U32.HI R6, RZ, R14, R11 ;  /* 0x0000000eff067219 */ /* 0x000fca000001160b */
[----:B------:R-:W2:Y:S01]  /*6b60*/  LDC R26, c[0x0][0x638] ;  /* 0x00018e00ff1a7b82 */ /* 0x000ea20000000800 */
[-C--:B---3--:R-:W-:Y:S02]  /*6b70*/  SHF.L.U32 R10, R10, R27.reuse, RZ ;  /* 0x0000001b0a0a7219 */ /* 0x088fe400000006ff */
[-CC-:B------:R-:W-:Y:S02]  /*6b80*/  SHF.R.U64 R23, R21, R27.reuse, R6.reuse ;  /* 0x0000001b15177219 */ /* 0x180fe40000001206 */
[----:B------:R-:W-:Y:S02]  /*6b90*/  LOP3.LUT R32, RZ, R10, RZ, 0x33, !PT ;  /* 0x0000000aff207212 */ /* 0x000fe400078e33ff */
[----:B------:R-:W-:Y:S01]  /*6ba0*/  SHF.R.U32.HI R11, RZ, R27, R6 ;  /* 0x0000001bff0b7219 */ /* 0x000fe20000011606 */
[----:B------:R-:W3:Y:S01]  /*6bb0*/  LDC R31, c[0x0][0x610] ;  /* 0x00018400ff1f7b82 */ /* 0x000ee20000000800 */
[----:B------:R-:W-:Y:S01]  /*6bc0*/  IMAD.MOV.U32 R10, RZ, RZ, R23 ;  /* 0x000000ffff0a7224 */ /* 0x000fe200078e0017 */
[----:B------:R-:W-:Y:S06]  /*6bd0*/  @!P0 BRA `(.L_x_167) ;  /* 0x0000000000288947 */ /* 0x000fec0003800000 */
        /* <DEDUP_REMOVED lines=10> */
.L_x_167:
[----:B------:R-:W-:Y:S02]  /*6c80*/  ISETP.NE.AND P0, PT, R2, 0x1, PT ;  /* 0x000000010200780c */ /* 0x000fe40003f05270 */
[----:B-1----:R-:W-:Y:S01]  /*6c90*/  SHF.R.U64 R6, R10, R25, R11 ;  /* 0x000000190a067219 */ /* 0x002fe2000000120b */
[----:B0-----:R-:W-:Y:S01]  /*6ca0*/  VIADD R11, R24, 0xffffffff ;  /* 0xffffffff180b7836 */ /* 0x001fe20000000000 */
[----:B------:R-:W-:Y:S02]  /*6cb0*/  SHF.L.U32 R30, R30, R27, RZ ;  /* 0x0000001b1e1e7219 */ /* 0x000fe400000006ff */
[----:B------:R-:W-:Y:S01]  /*6cc0*/  LOP3.LUT R5, R21, R32, RZ, 0xc0, !PT ;  /* 0x0000002015057212 */ /* 0x000fe200078ec0ff */
[----:B------:R-:W-:-:S04]  /*6cd0*/  IMAD.MOV R10, RZ, RZ, -R6 ;  /* 0x000000ffff0a7224 */ /* 0x000fc800078e0a06 */
[----:B------:R-:W-:Y:S01]  /*6ce0*/  IMAD R6, R30, R6, R5 ;  /* 0x000000061e067224 */ /* 0x000fe200078e0205 */
[----:B------:R-:W-:Y:S01]  /*6cf0*/  LOP3.LUT R5, R8, R11, RZ, 0xc0, !PT ;  /* 0x0000000b08057212 */ /* 0x000fe200078ec0ff */
[----:B------:R-:W-:Y:S02]  /*6d00*/  @P0 IMAD R7, R9, R20, R4 ;  /* 0x0000001409070224 */ /* 0x000fe400078e0204 */
[----:B--2---:R-:W-:Y:S02]  /*6d10*/  IMAD R4, R10, R26, R23 ;  /* 0x0000001a0a047224 */ /* 0x004fe400078e0217 */
[----:B---3--:R-:W-:Y:S02]  /*6d20*/  IMAD R7, R6, R31, R7 ;  /* 0x0000001f06077224 */ /* 0x008fe400078e0207 */
[----:B------:R-:W-:Y:S02]  /*6d30*/  IMAD R4, R4, R24, R5 ;  /* 0x0000001804047224 */ /* 0x000fe400078e0205 */
[----:B------:R-:W-:-:S02]  /*6d40*/  IMAD.MOV.U32 R8, RZ, RZ, 0x1 ;  /* 0x00000001ff087424 */ /* 0x000fc400078e00ff */
[----:B------:R-:W-:Y:S01]  /*6d50*/  IMAD.MOV.U32 R6, RZ, RZ, R22 ;  /* 0x000000ffff067224 */ /* 0x000fe200078e0016 */
[----:B------:R-:W-:Y:S02]  /*6d60*/  SEL R19, R4, R7, !P0 ;  /* 0x0000000704137207 */ /* 0x000fe40004000000 */
[----:B------:R-:W-:-:S07]  /*6d70*/  SEL R21, R7, R4, !P0 ;  /* 0x0000000407157207 */ /* 0x000fce0004000000 */
.L_x_165:
[----:B------:R-:W-:-:S08]  /*6d80*/  NOP ;  /* 0x0000000000007918 */ /* 0x000fd00000000000 */
[----:B------:R-:W0:-:S00]  /*6d90*/  USETMAXREG.DEALLOC.CTAPOOL 0x28 ;  /* 0x00000028000079c8 */ /* 0x000e0000080e0500 */
[----:B0-----:R-:W-:-:S13]  /*6da0*/  ISETP.NE.AND P0, PT, R3, RZ, PT ;  /* 0x000000ff0300720c */ /* 0x001fda0003f05270 */
[----:B------:R-:W-:Y:S05]  /*6db0*/  @P0 EXIT ;  /* 0x000000000000094d */ /* 0x000fea0003800000 */
[----:B------:R-:W-:Y:S01]  /*6dc0*/  LOP3.LUT P0, RZ, R8, 0xff, RZ, 0xc0, !PT ;  /* 0x000000ff08ff7812 */ /* 0x000fe2000780c0ff */
[----:B------:R-:W-:Y:S02]  /*6dd0*/  IMAD.MOV.U32 R3, RZ, RZ, 0x1 ;  /* 0x00000001ff037424 */ /* 0x000fe400078e00ff */
[----:B------:R-:W-:-:S10]  /*6de0*/  IMAD.MOV.U32 R8, RZ, RZ, RZ ;  /* 0x000000ffff087224 */ /* 0x000fd400078e00ff */
[----:B------:R-:W-:Y:S05]  /*6df0*/  @!P0 BRA `(.L_x_168) ;  /* 0x0000000c004c8947 */ /* 0x000fea0003800000 */
[----:B------:R-:W0:Y:S01]  /*6e00*/  LDC R3, c[0x0][0x28c] ;  /* 0x0000a300ff037b82 */ /* 0x000e220000000800 */
[----:B------:R-:W-:Y:S01]  /*6e10*/  ULDC UR5, c[0x0][0x658] ;  /* 0x0001960000057ab9 */ /* 0x000fe20000000800 */
[----:B------:R-:W-:Y:S01]  /*6e20*/  UMOV UR6, 0xffffffff ;  /* 0xffffffff00067882 */ /* 0x000fe20000000000 */
[----:B------:R-:W-:Y:S01]  /*6e30*/  BSSY B0, `(.L_x_168) ;  /* 0x00000cf000007945 */ /* 0x000fe20003800000 */
[----:B------:R-:W-:Y:S01]  /*6e40*/  USHF.L.U32 UR6, UR6, UR5, URZ ;  /* 0x0000000506067299 */ /* 0x000fe2000800063f */
[----:B------:R-:W-:Y:S01]  /*6e50*/  IMAD.MOV.U32 R10, RZ, RZ, 0x1 ;  /* 0x00000001ff0a7424 */ /* 0x000fe200078e00ff */
[----:B------:R-:W-:Y:S01]  /*6e60*/  LOP3.LUT R9, R18, 0x2, RZ, 0xfc, !PT ;  /* 0x0000000212097812 */ /* 0x000fe200078efcff */
[----:B------:R-:W-:Y:S01]  /*6e70*/  IMAD.MOV.U32 R8, RZ, RZ, RZ ;  /* 0x000000ffff087224 */ /* 0x000fe200078e00ff */
[----:B------:R-:W1:Y:S01]  /*6e80*/  S2UR UR8, SR_CgaCtaId ;  /* 0x00000000000879c3 */ /* 0x000e620000008800 */
[----:B------:R-:W-:Y:S01]  /*6e90*/  ULDC UR4, c[0x0][0x600] ;  /* 0x0001800000047ab9 */ /* 0x000fe20000000800 */
[----:B------:R-:W-:Y:S01]  /*6ea0*/  UMOV UR7, 0x1 ;  /* 0x0000000100077882 */ /* 0x000fe20000000000 */
[----:B------:R-:W-:-:S02]  /*6eb0*/  UIADD3 UR4, UR4, -0x1, URZ ;  /* 0xffffffff04047890 */ /* 0x000fc4000fffe03f */
[----:B------:R-:W-:Y:S02]  /*6ec0*/  USHF.L.U32 UR21, UR7, UR5, URZ ;  /* 0x0000000507157299 */ /* 0x000fe4000800063f */
[----:B------:R-:W-:Y:S01]  /*6ed0*/  ULOP3.LUT UR13, URZ, UR6, URZ, 0x33, !UPT ;  /* 0x000000063f0d7292 */ /* 0x000fe2000f8e333f */
[----:B------:R-:W-:Y:S01]  /*6ee0*/  ULDC.64 UR30, c[0x0][0x198] ;  /* 0x00006600001e7ab9 */ /* 0x000fe20000000a00 */
[----:B0-----:R-:W-:-:S05]  /*6ef0*/  VIADD R3, R3, 0x3f ;  /* 0x0000003f03037836 */ /* 0x001fca0000000000 */
[----:B------:R-:W-:Y:S01]  /*6f00*/  SHF.R.S32.HI R4, RZ, 0x1f, R3 ;  /* 0x0000001fff047819 */ /* 0x000fe20000011403 */
[----:B-1----:R-:W-:-:S03]  /*6f10*/  IMAD.U32 R12, RZ, RZ, UR8 ;  /* 0x00000008ff0c7e24 */ /* 0x002fc6000f8e00ff */
[----:B------:R-:W-:Y:S01]  /*6f20*/  LEA.HI R4, R4, R3, RZ, 0x6 ;  /* 0x0000000304047211 */ /* 0x000fe200078f30ff */
[----:B------:R-:W-:-:S03]  /*6f30*/  IMAD.MOV.U32 R3, RZ, RZ, 0x1 ;  /* 0x00000001ff037424 */ /* 0x000fc600078e00ff */
[----:B------:R-:W-:-:S05]  /*6f40*/  SHF.R.S32.HI R11, RZ, 0x6, R4 ;  /* 0x00000006ff0b7819 */ /* 0x000fca0000011404 */
[----:B------:R-:W-:-:S07]  /*6f50*/  VIADD R13, R11, 0x1 ;  /* 0x000000010b0d7836 */ /* 0x000fce0000000000 */
.L_x_179:
[----:B------:R-:W-:-:S03]  /*6f60*/  UMOV UR5, 0xffffffff ;  /* 0xffffffff00057882 */ /* 0x000fc60000000000 */
[----:B------:R-:W-:Y:S05]  /*6f70*/  BRA.DIV UR5, `(.L_x_169) ;  /* 0x0000001205407947 */ /* 0x000fea000b800000 */
[----:B------:R-:W-:-:S13]  /*6f80*/  ELECT P6, URZ, PT ;  /* 0x00000000003f782f */ /* 0x000fda00038c0000 */
.L_x_193:
[----:B------:R-:W-:Y:S04]  /*6f90*/  BSSY B1, `(.L_x_170) ;  /* 0x0000044000017945 */ /* 0x000fe80003800000 */
[----:B------:R-:W-:Y:S05]  /*6fa0*/  @!P6 BRA `(.L_x_171) ;  /* 0x000000040008e947 */ /* 0x000fea0003800000 */
[----:B------:R-:W0:Y:S02]  /*6fb0*/  LDC R4, c[0x0][0x28c] ;  /* 0x0000a300ff047b82 */ /* 0x000e240000000800 */
[----:B0-----:R-:W-:-:S13]  /*6fc0*/  ISETP.GE.AND P0, PT, R4, 0x1, PT ;  /* 0x000000010400780c */ /* 0x001fda0003f06270 */
[----:B------:R-:W-:Y:S05]  /*6fd0*/  @!P0 BRA `(.L_x_171) ;  /* 0x0000000000fc8947 */ /* 0x000fea0003800000 */
[----:B------:R-:W-:Y:S02]  /*6fe0*/  IMAD R21, R21, 0x4, R12 ;  /* 0x0000000415157824 */ /* 0x000fe400078e020c */
[----:B------:R-:W-:Y:S02]  /*6ff0*/  IMAD.SHL.U32 R19, R19, 0x80, RZ ;  /* 0x0000008013137824 */ /* 0x000fe400078e00ff */
[----:B------:R-:W-:Y:S02]  /*7000*/  IMAD.MOV.U32 R22, RZ, RZ, RZ ;  /* 0x000000ffff167224 */ /* 0x000fe400078e00ff */
[----:B------:R-:W-:Y:S02]  /*7010*/  IMAD.MOV.U32 R4, RZ, RZ, R13 ;  /* 0x000000ffff047224 */ /* 0x000fe400078e000d */
[----:B------:R-:W-:Y:S02]  /*7020*/  IMAD.MOV.U32 R5, RZ, RZ, R3 ;  /* 0x000000ffff057224 */ /* 0x000fe400078e0003 */
[----:B------:R-:W-:-:S02]  /*7030*/  IMAD.MOV.U32 R7, RZ, RZ, R8 ;  /* 0x000000ffff077224 */ /* 0x000fc400078e0008 */
[----:B------:R-:W-:Y:S02]  /*7040*/  IMAD.SHL.U32 R21, R21, 0x20, RZ ;  /* 0x0000002015157824 */ /* 0x000fe400078e00ff */
[----:B------:R-:W-:-:S07]  /*7050*/  VIADD R24, R19, 0x40 ;  /* 0x0000004013187836 */ /* 0x000fce0000000000 */
.L_x_174:
[----:B------:R-:W0:Y:S01]  /*7060*/  S2UR UR5, SR_CgaCtaId ;  /* 0x00000000000579c3 */ /* 0x000e220000008800 */
[----:B------:R-:W-:Y:S02]  /*7070*/  MOV R15, 0x400 ;  /* 0x00000400000f7802 */ /* 0x000fe40000000f00 */
[----:B------:R-:W-:Y:S02]  /*7080*/  SHF.L.U32 R14, R5, 0x1f, RZ ;  /* 0x0000001f050e7819 */ /* 0x000fe400000006ff */
[----:B------:R-:W-:Y:S01]  /*7090*/  ISETP.NE.AND P1, PT, R0, RZ, PT ;  /* 0x000000ff0000720c */ /* 0x000fe20003f25270 */
[----:B0-----:R-:W-:-:S05]  /*70a0*/  IMAD.U32 R12, RZ, RZ, UR5 ;  /* 0x00000005ff0c7e24 */ /* 0x001fca000f8e00ff */
[----:B------:R-:W-:-:S07]  /*70b0*/  LEA R20, R12, R15, 0x18 ;  /* 0x0000000f0c147211 */ /* 0x000fce00078ec0ff */
[----:B------:R-:W0:Y:S01]  /*70c0*/  @!P1 LDC R15, c[0x0][0x500] ;  /* 0x00014000ff0f9b82 */ /* 0x000e220000000800 */
[----:B------:R-:W-:-:S04]  /*70d0*/  IMAD R23, R7, 0x8, R20 ;  /* 0x0000000807177824 */ /* 0x000fc800078e0214 */
[----:B------:R-:W1:Y:S02]  /*70e0*/  SYNCS.PHASECHK.TRANS64.TRYWAIT P0, [R23+URZ+0x38], R14 ;  /* 0x0000380e170075a7 */ /* 0x000e64000800017f */
[----:B-1----:R-:W-:Y:S05]  /*70f0*/  @!P0 BRA `(.L_x_172) ;  /* 0x0000001000008947 */ /* 0x002fea0003800000 */
.L_x_194:
[----:B-1----:R-:W-:Y:S01]  /*7100*/  PRMT R14, R9, 0x9910, RZ ;  /* 0x00009910090e7816 */ /* 0x002fe200000000ff */
[----:B0-----:R0:W-:Y:S03]  /*7110*/  @!P1 SYNCS.ARRIVE.TRANS64 RZ, [R23+URZ], R15 ;  /* 0x0000000f17ff99a7 */ /* 0x0011e6000800003f */
[----:B------:R-:W-:-:S13]  /*7120*/  ISETP.NE.AND P0, PT, R14, 0x2, PT ;  /* 0x000000020e00780c */ /* 0x000fda0003f05270 */
[----:B0-----:R-:W-:Y:S05]  /*7130*/  @P0 BRA `(.L_x_173) ;  /* 0x0000000000040947 */ /* 0x001fea0003800000 */
[----:B------:R-:W-:Y:S01]  /*7140*/  BPT.TRAP 0x1 ;  /* 0x000000040000795c */ /* 0x000fe20000300000 */
.L_x_173:
[----:B------:R-:W-:Y:S01]  /*7150*/  IMAD R14, R7, 0x4, R12 ;  /* 0x00000004070e7824 */ /* 0x000fe200078e020c */
[----:B------:R-:W-:Y:S01]  /*7160*/  R2UR UR27, R22 ;  /* 0x00000000161b72ca */ /* 0x000fe200000e0000 */
[----:B------:R-:W-:Y:S01]  /*7170*/  VIADD R4, R4, 0xffffffff ;  /* 0xffffffff04047836 */ /* 0x000fe20000000000 */
[----:B------:R-:W-:Y:S01]  /*7180*/  R2UR UR9, R23 ;  /* 0x00000000170972ca */ /* 0x000fe200000e0000 */
[----:B------:R-:W-:Y:S01]  /*7190*/  IMAD.SHL.U32 R14, R14, 0x800, RZ ;  /* 0x000008000e0e7824 */ /* 0x000fe200078e00ff */
[----:B------:R-:W-:Y:S01]  /*71a0*/  R2UR UR12, R6 ;  /* 0x00000000060c72ca */ /* 0x000fe200000e0000 */
[----:B------:R-:W-:Y:S01]  /*71b0*/  UIADD3 UR6, UP0, UR30, 0xf0, URZ ;  /* 0x000000f01e067890 */ /* 0x000fe2000ff1e03f */
[----:B------:R-:W-:Y:S01]  /*71c0*/  R2UR UR11, R21 ;  /* 0x00000000150b72ca */ /* 0x000fe200000e0000 */
[--C-:B------:R-:W-:Y:S01]  /*71d0*/  IMAD R14, R14, 0x2, R20.reuse ;  /* 0x000000020e0e7824 */ /* 0x100fe200078e0214 */
[----:B------:R-:W-:Y:S01]  /*71e0*/  UIADD3 UR32, UP1, UR30, 0x1f0, URZ ;  /* 0x000001f01e207890 */ /* 0x000fe2000ff3e03f */
[----:B------:R-:W-:Y:S01]  /*71f0*/  IMAD R20, R7, 0x4000, R20 ;  /* 0x0000400007147824 */ /* 0x000fe200078e0214 */
[----:B------:R-:W-:Y:S01]  /*7200*/  R2UR UR26, R19 ;  /* 0x00000000131a72ca */ /* 0x000fe200000e0000 */
[----:B------:R-:W-:Y:S01]  /*7210*/  UIADD3.X UR7, URZ, UR31, URZ, UP0, !UPT ;  /* 0x0000001f3f077290 */ /* 0x000fe200087fe43f */
[----:B------:R-:W-:Y:S01]  /*7220*/  R2UR UR5, R14 ;  /* 0x000000000e0572ca */ /* 0x000fe200000e0000 */
[----:B------:R-:W-:Y:S01]  /*7230*/  UIADD3.X UR33, URZ, UR31, URZ, UP1, !UPT ;  /* 0x0000001f3f217290 */ /* 0x000fe20008ffe43f */
[----:B------:R-:W-:Y:S01]  /*7240*/  R2UR UR16, R20 ;  /* 0x00000000141072ca */ /* 0x000fe200000e0000 */
[----:B------:R-:W-:Y:S01]  /*7250*/  VIADD R7, R7, 0x1 ;  /* 0x0000000107077836 */ /* 0x000fe20000000000 */
[----:B------:R-:W-:Y:S01]  /*7260*/  R2UR UR18, R24 ;  /* 0x00000000181272ca */ /* 0x000fe200000e0000 */
[----:B------:R-:W-:Y:S01]  /*7270*/  UMOV UR22, 0xf0000 ;  /* 0x000f000000167882 */ /* 0x000fe20000000000 */
[----:B------:R-:W-:Y:S01]  /*7280*/  ISETP.GT.AND P1, PT, R4, 0x1, PT ;  /* 0x000000010400780c */ /* 0x000fe20003f24270 */
[----:B------:R-:W-:Y:S01]  /*7290*/  UMOV UR14, 0x0 ;  /* 0x00000000000e7882 */ /* 0x000fe20000000000 */
[----:B------:R-:W-:Y:S01]  /*72a0*/  ISETP.NE.AND P0, PT, R7, 0x7, PT ;  /* 0x000000070700780c */ /* 0x000fe20003f05270 */
[----:B------:R-:W-:Y:S01]  /*72b0*/  UMOV UR15, 0x10000000 ;  /* 0x10000000000f7882 */ /* 0x000fe20000000000 */
[----:B------:R-:W-:Y:S01]  /*72c0*/  UMOV UR10, UR27 ;  /* 0x0000001b000a7c82 */ /* 0x000fe20008000000 */
[----:B------:R-:W-:Y:S01]  /*72d0*/  UMOV UR25, UR9 ;  /* 0x0000000900197c82 */ /* 0x000fe20008000000 */
[----:B------:R-:W-:Y:S01]  /*72e0*/  UMOV UR28, UR12 ;  /* 0x0000000c001c7c82 */ /* 0x000fe20008000000 */
[----:B------:R-:W-:Y:S01]  /*72f0*/  UIADD3 UR8, UR5, 0x180, URZ ;  /* 0x0000018005087890 */ /* 0x000fe2000fffe03f */
[----:B------:R-:W-:Y:S01]  /*7300*/  SEL R14, RZ, 0x1, P0 ;  /* 0x00000001ff0e7807 */ /* 0x000fe20000000000 */
[----:B------:R-:W-:Y:S01]  /*7310*/  UIADD3 UR24, UR16, 0x1c180, URZ ;  /* 0x0001c18010187890 */ /* 0x000fe2000fffe03f */
[----:B------:R-:W-:Y:S01]  /*7320*/  VIADD R22, R22, 0x40 ;  /* 0x0000004016167836 */ /* 0x000fe20000000000 */
[----:B------:R-:W-:Y:S01]  /*7330*/  UIADD3 UR16, UR16, 0x1e180, URZ ;  /* 0x0001e18010107890 */ /* 0x000fe2000fffe03f */
[----:B------:R-:W-:Y:S01]  /*7340*/  LOP3.LUT R5, R5, R14, RZ, 0x3c, !PT ;  /* 0x0000000e05057212 */ /* 0x000fe200078e3cff */
[----:B------:R-:W-:Y:S01]  /*7350*/  UMOV UR17, UR9 ;  /* 0x0000000900117c82 */ /* 0x000fe20008000000 */
[----:B------:R-:W-:Y:S01]  /*7360*/  UMOV UR19, UR27 ;  /* 0x0000001b00137c82 */ /* 0x000fe20008000000 */
[----:B------:R-:W-:Y:S01]  /*7370*/  UMOV UR20, UR12 ;  /* 0x0000000c00147c82 */ /* 0x000fe20008000000 */
[----:B------:R0:W-:Y:S01]  /*7380*/  UTMALDG.3D.MULTICAST [UR8], [UR6], UR22, desc[UR14] ;  /* 0x00000e08060073b4 */ /* 0x0001e20008011816 */
[----:B------:R-:W-:Y:S01]  /*7390*/  SEL R7, R7, RZ, P0 ;  /* 0x000000ff07077207 */ /* 0x000fe20000000000 */
[----:B------:R0:W-:Y:S02]  /*73a0*/  UTMALDG.3D [UR24], [UR32], desc[UR14] ;  /* 0x00000e18200075b4 */ /* 0x0001e40008011000 */
[----:B------:R0:W-:Y:S02]  /*73b0*/  UTMALDG.3D [UR16], [UR32], desc[UR14] ;  /* 0x00000e10200075b4 */ /* 0x0001e40008011000 */
[----:B0-----:R-:W-:Y:S05]  /*73c0*/  @P1 BRA `(.L_x_174) ;  /* 0xfffffffc00241947 */ /* 0x001fea000383ffff */
.L_x_171:
[----:B------:R-:W-:Y:S05]  /*73d0*/  BSYNC B1 ;  /* 0x0000000000017941 */ /* 0x000fea0003800000 */
.L_x_170:
[----:B------:R-:W-:Y:S01]  /*73e0*/  LOP3.LUT P1, RZ, R10, 0xff, RZ, 0xc0, !PT ;  /* 0x000000ff0aff7812 */ /* 0x000fe2000782c0ff */
[C---:B------:R-:W-:Y:S01]  /*73f0*/  IMAD.IADD R15, R11.reuse, 0x1, R8 ;  /* 0x000000010b0f7824 */ /* 0x040fe200078e0208 */
[----:B------:R-:W-:Y:S01]  /*7400*/  ULDC.64 UR6, c[0x0][0x650] ;  /* 0x0001940000067ab9 */ /* 0x000fe20000000a00 */
[----:B------:R-:W-:Y:S01]  /*7410*/  ISETP.GE.U32.AND P2, PT, R11, 0x7, PT ;  /* 0x000000070b00780c */ /* 0x000fe20003f46070 */
[----:B------:R-:W-:Y:S01]  /*7420*/  BSSY B1, `(.L_x_175) ;  /* 0x000006d000017945 */ /* 0x000fe20003800000 */
[C---:B------:R-:W-:Y:S01]  /*7430*/  IMAD.WIDE.U32 R4, R15.reuse, 0x24924925, RZ ;  /* 0x249249250f047825 */ /* 0x040fe200078e00ff */
[----:B------:R-:W-:Y:S02]  /*7440*/  ISETP.GT.U32.AND P0, PT, R15, 0x6, PT ;  /* 0x000000060f00780c */ /* 0x000fe40003f04070 */
[----:B------:R-:W-:Y:S01]  /*7450*/  PRMT R10, RZ, 0x7610, R10 ;  /* 0x00007610ff0a7816 */ /* 0x000fe2000000000a */
[----:B------:R-:W-:Y:S01]  /*7460*/  IMAD.MOV.U32 R21, RZ, RZ, -0x1 ;  /* 0xffffffffff157424 */ /* 0x000fe200078e00ff */
[----:B------:R-:W-:Y:S01]  /*7470*/  ISETP.LT.U32.AND P0, PT, R11, 0x7, P0 ;  /* 0x000000070b00780c */ /* 0x000fe20000701070 */
[----:B------:R-:W-:-:S02]  /*7480*/  IMAD.MOV.U32 R19, RZ, RZ, -0x1 ;  /* 0xffffffffff137424 */ /* 0x000fc400078e00ff */
[----:B------:R-:W0:Y:S01]  /*7490*/  @P1 S2R R12, SR_CgaCtaId ;  /* 0x00000000000c1919 */ /* 0x000e220000008800 */
[----:B------:R-:W-:Y:S02]  /*74a0*/  SEL R4, RZ, 0x1, !P0 ;  /* 0x00000001ff047807 */ /* 0x000fe40004000000 */
[----:B------:R-:W-:Y:S02]  /*74b0*/  IADD3 R16, P0, R16, UR36, RZ ;  /* 0x0000002410107c10 */ /* 0x000fe4000ff1e0ff */
[----:B------:R-:W-:Y:S02]  /*74c0*/  @P1 MOV R7, 0x400 ;  /* 0x0000040000071802 */ /* 0x000fe40000000f00 */
[----:B------:R-:W-:Y:S02]  /*74d0*/  IADD3.X R17, R17, UR42, RZ, P0, !PT ;  /* 0x0000002a11117c10 */ /* 0x000fe400087fe4ff */
[----:B------:R-:W-:Y:S02]  /*74e0*/  ISETP.GE.U32.AND P0, PT, R16, UR6, PT ;  /* 0x0000000610007c0c */ /* 0x000fe4000bf06070 */
[----:B------:R-:W-:-:S02]  /*74f0*/  LOP3.LUT R3, R3, R4, RZ, 0x3c, !PT ;  /* 0x0000000403037212 */ /* 0x000fc400078e3cff */
[----:B------:R-:W-:Y:S02]  /*7500*/  ISETP.GE.U32.AND.EX P0, PT, R17, UR7, PT, P0 ;  /* 0x0000000711007c0c */ /* 0x000fe4000bf06100 */
[----:B------:R-:W-:Y:S02]  /*7510*/  PRMT R4, RZ, 0x7610, R4 ;  /* 0x00007610ff047816 */ /* 0x000fe40000000004 */
[----:B0-----:R-:W-:Y:S01]  /*7520*/  @P1 LEA R6, R12, R7, 0x18 ;  /* 0x000000070c061211 */ /* 0x001fe200078ec0ff */
[----:B------:R-:W-:-:S03]  /*7530*/  IMAD.IADD R7, R15, 0x1, -R5 ;  /* 0x000000010f077824 */ /* 0x000fc600078e0a05 */
[----:B------:R0:W-:Y:S02]  /*7540*/  @P1 SYNCS.ARRIVE.TRANS64.A1T0 RZ, [R6+URZ+0x88], RZ ;  /* 0x000088ff06ff19a7 */ /* 0x0001e4000810003f */
[----:B------:R-:W-:-:S04]  /*7550*/  LEA.HI R7, R7, R5, RZ, 0x1f ;  /* 0x0000000507077211 */ /* 0x000fc800078ff8ff */
[----:B------:R-:W-:Y:S01]  /*7560*/  SHF.R.U32.HI R8, RZ, 0x2, R7 ;  /* 0x00000002ff087819 */ /* 0x000fe20000011607 */
[----:B0-----:R-:W-:-:S03]  /*7570*/  IMAD.MOV.U32 R6, RZ, RZ, -0x1 ;  /* 0xffffffffff067424 */ /* 0x001fc600078e00ff */
[----:B------:R-:W-:Y:S01]  /*7580*/  @P2 LOP3.LUT R3, R3, 0x1, R8, 0x78, !PT ;  /* 0x0000000103032812 */ /* 0x000fe200078e7808 */
[----:B------:R-:W-:Y:S01]  /*7590*/  IMAD R8, R8, -0x7, R15 ;  /* 0xfffffff908087824 */ /* 0x000fe200078e020f */
[----:B------:R-:W-:Y:S06]  /*75a0*/  @P0 BRA `(.L_x_176) ;  /* 0x0000000400500947 */ /* 0x000fec0003800000 */
[----:B------:R-:W0:Y:S01]  /*75b0*/  S2R R19, SR_CTAID.X ;  /* 0x0000000000137919 */ /* 0x000e220000002500 */
[----:B------:R-:W-:Y:S01]  /*75c0*/  ULDC.64 UR6, c[0x0][0x628] ;  /* 0x00018a0000067ab9 */ /* 0x000fe20000000a00 */
[----:B------:R-:W1:Y:S01]  /*75d0*/  LDC R20, c[0x0][0x144] ;  /* 0x00005100ff147b82 */ /* 0x000e620000000800 */
[----:B------:R-:W-:Y:S01]  /*75e0*/  ISETP.NE.U32.AND P0, PT, RZ, UR6, PT ;  /* 0x00000006ff007c0c */ /* 0x000fe2000bf05070 */
[----:B------:R-:W2:Y:S01]  /*75f0*/  S2R R14, SR_CTAID.Y ;  /* 0x00000000000e7919 */ /* 0x000ea20000002600 */
[----:B------:R-:W-:Y:S01]  /*7600*/  ULDC UR8, c[0x0][0x630] ;  /* 0x00018c0000087ab9 */ /* 0x000fe20000000800 */
[----:B------:R-:W-:Y:S01]  /*7610*/  ULDC UR9, c[0x0][0x150] ;  /* 0x0000540000097ab9 */ /* 0x000fe20000000800 */
[----:B------:R-:W-:Y:S01]  /*7620*/  ISETP.NE.AND.EX P0, PT, RZ, UR7, PT, P0 ;  /* 0x00000007ff007c0c */ /* 0x000fe2000bf05300 */
[----:B------:R-:W-:Y:S02]  /*7630*/  IMAD.MOV.U32 R4, RZ, RZ, R16 ;  /* 0x000000ffff047224 */ /* 0x000fe400078e0010 */
[----:B------:R-:W-:Y:S01]  /*7640*/  IMAD.MOV.U32 R5, RZ, RZ, R17 ;  /* 0x000000ffff057224 */ /* 0x000fe200078e0011 */
[----:B0-----:R-:W-:-:S09]  /*7650*/  I2FP.F32.U32 R21, R19 ;  /* 0x0000001300157245 */ /* 0x001fd20000201000 */
[----:B------:R-:W-:Y:S05]  /*7660*/  @!P0 BRA `(.L_x_177) ;  /* 0x0000000000288947 */ /* 0x000fea0003800000 */
[----:B------:R-:W-:Y:S02]  /*7670*/  ULDC UR5, c[0x0][0x634] ;  /* 0x00018d0000057ab9 */ /* 0x000fe40000000800 */
[----:B------:R-:W-:-:S05]  /*7680*/  IADD3 R5, P0, R16, UR5, RZ ;  /* 0x0000000510057c10 */ /* 0x000fca000ff1e0ff */
[----:B------:R-:W-:-:S04]  /*7690*/  IMAD.X R15, RZ, RZ, R17, P0 ;  /* 0x000000ffff0f7224 */ /* 0x000fc800000e0611 */
[----:B------:R-:W-:-:S04]  /*76a0*/  IMAD.WIDE.U32 R6, R15, UR6, RZ ;  /* 0x000000060f067c25 */ /* 0x000fc8000f8e00ff */
[----:B------:R-:W-:-:S04]  /*76b0*/  IMAD.WIDE.U32 R6, P0, R5, UR7, R6 ;  /* 0x0000000705067c25 */ /* 0x000fc8000f800006 */
[----:B------:R-:W-:-:S04]  /*76c0*/  IMAD.WIDE.U32 R4, R5, UR6, RZ ;  /* 0x0000000605047c25 */ /* 0x000fc8000f8e00ff */
[----:B------:R-:W-:Y:S01]  /*76d0*/  IMAD.MOV.U32 R4, RZ, RZ, R7 ;  /* 0x000000ffff047224 */ /* 0x000fe200078e0007 */
[----:B------:R-:W-:Y:S01]  /*76e0*/  IADD3 RZ, P1, R5, R6, RZ ;  /* 0x0000000605ff7210 */ /* 0x000fe20007f3e0ff */
[----:B------:R-:W-:-:S04]  /*76f0*/  IMAD.X R5, RZ, RZ, RZ, P0 ;  /* 0x000000ffff057224 */ /* 0x000fc800000e06ff */
[----:B------:R-:W-:-:S08]  /*7700*/  IMAD.WIDE.U32.X R4, R15, UR7, R4, P1 ;  /* 0x000000070f047c25 */ /* 0x000fd000088e0404 */
.L_x_177:
[----:B------:R-:W-:Y:S01]  /*7710*/  FMUL R21, R21, UR9 ;  /* 0x0000000915157c20 */ /* 0x000fe20008400000 */
[--C-:B------:R-:W-:Y:S01]  /*7720*/  SHF.R.U64 R15, R4, UR8, R5.reuse ;  /* 0x00000008040f7c19 */ /* 0x100fe20008001205 */
[----:B------:R-:W-:Y:S01]  /*7730*/  ULDC.64 UR6, c[0x0][0x620] ;  /* 0x0001880000067ab9 */ /* 0x000fe20000000a00 */
[----:B------:R-:W-:Y:S01]  /*7740*/  SHF.R.U32.HI R4, RZ, UR8, R5 ;  /* 0x00000008ff047c19 */ /* 0x000fe20008011605 */
[----:B------:R-:W-:Y:S01]  /*7750*/  ULDC.64 UR8, c[0x0][0x640] ;  /* 0x0001900000087ab9 */ /* 0x000fe20000000a00 */
[----:B------:R-:W-:Y:S01]  /*7760*/  IADD3 R5, P0, RZ, -R15, RZ ;  /* 0x8000000fff057210 */ /* 0x000fe20007f1e0ff */
[----:B------:R-:W0:Y:S01]  /*7770*/  F2I.U32.TRUNC.NTZ R21, R21 ;  /* 0x0000001500157305 */ /* 0x000e22000020f000 */
[----:B------:R-:W-:-:S03]  /*7780*/  ULDC UR5, c[0x0][0x618] ;  /* 0x0001860000057ab9 */ /* 0x000fc60000000800 */
[----:B------:R-:W-:Y:S01]  /*7790*/  IMAD.X R4, RZ, RZ, ~R4, P0 ;  /* 0x000000ffff047224 */ /* 0x000fe200000e0e04 */
[----:B------:R-:W-:-:S03]  /*77a0*/  ISETP.NE.U32.AND P0, PT, RZ, UR8, PT ;  /* 0x00000008ff007c0c */ /* 0x000fc6000bf05070 */
[----:B------:R-:W-:Y:S01]  /*77b0*/  IMAD R4, R4, UR6, RZ ;  /* 0x0000000604047c24 */ /* 0x000fe2000f8e02ff */
[----:B------:R-:W-:-:S03]  /*77c0*/  ISETP.NE.AND.EX P0, PT, RZ, UR9, PT, P0 ;  /* 0x00000009ff007c0c */ /* 0x000fc6000bf05300 */
[C---:B------:R-:W-:Y:S02]  /*77d0*/  IMAD R7, R5.reuse, UR7, R4 ;  /* 0x0000000705077c24 */ /* 0x040fe4000f8e0204 */
[----:B------:R-:W-:Y:S01]  /*77e0*/  IMAD.WIDE.U32 R4, R5, UR6, R16 ;  /* 0x0000000605047c25 */ /* 0x000fe2000f8e0010 */
[----:B------:R-:W-:-:S03]  /*77f0*/  ULDC UR6, c[0x0][0x154] ;  /* 0x0000550000067ab9 */ /* 0x000fc60000000800 */
[----:B0-----:R-:W-:Y:S02]  /*7800*/  IMAD.MOV R6, RZ, RZ, -R21 ;  /* 0x000000ffff067224 */ /* 0x001fe400078e0a15 */
[----:B------:R-:W0:Y:S01]  /*7810*/  LDC R21, c[0x0][0x148] ;  /* 0x00005200ff157b82 */ /* 0x000e220000000800 */
[----:B------:R-:W-:Y:S02]  /*7820*/  IMAD.IADD R5, R5, 0x1, R7 ;  /* 0x0000000105057824 */ /* 0x000fe400078e0207 */
[----:B-1----:R-:W-:Y:S01]  /*7830*/  IMAD R19, R20, R6, R19 ;  /* 0x0000000614137224 */ /* 0x002fe200078e0213 */
[----:B--2---:R-:W-:Y:S02]  /*7840*/  I2FP.F32.U32 R6, R14 ;  /* 0x0000000e00067245 */ /* 0x004fe40000201000 */
[--C-:B------:R-:W-:Y:S02]  /*7850*/  SHF.R.U64 R20, R4, UR5, R5.reuse ;  /* 0x0000000504147c19 */ /* 0x100fe40008001205 */
[----:B------:R-:W-:Y:S01]  /*7860*/  SHF.R.U32.HI R5, RZ, UR5, R5 ;  /* 0x00000005ff057c19 */ /* 0x000fe20008011605 */
[----:B------:R-:W-:Y:S01]  /*7870*/  FMUL R6, R6, UR6 ;  /* 0x0000000606067c20 */ /* 0x000fe20008400000 */
[----:B------:R-:W-:-:S02]  /*7880*/  ULDC UR5, c[0x0][0x608] ;  /* 0x0001820000057ab9 */ /* 0x000fc40000000800 */
[--C-:B------:R-:W-:Y:S01]  /*7890*/  SHF.R.U64 R23, R20, UR5, R5.reuse ;  /* 0x0000000514177c19 */ /* 0x100fe20008001205 */
[----:B------:R1:W2:Y:S01]  /*78a0*/  F2I.U32.TRUNC.NTZ R24, R6 ;  /* 0x0000000600187305 */ /* 0x0002a2000020f000 */
[----:B------:R-:W-:Y:S01]  /*78b0*/  SHF.R.U32.HI R4, RZ, UR5, R5 ;  /* 0x00000005ff047c19 */ /* 0x000fe20008011605 */
[----:B------:R-:W-:-:S03]  /*78c0*/  ULDC UR5, c[0x0][0x658] ;  /* 0x0001960000057ab9 */ /* 0x000fc60000000800 */
[--C-:B------:R-:W-:Y:S02]  /*78d0*/  SHF.R.U64 R22, R23, UR5, R4.reuse ;  /* 0x0000000517167c19 */ /* 0x100fe40008001204 */
[----:B------:R-:W-:-:S03]  /*78e0*/  SHF.R.U32.HI R25, RZ, UR5, R4 ;  /* 0x00000005ff197c19 */ /* 0x000fc60008011604 */
[----:B------:R-:W-:Y:S02]  /*78f0*/  IMAD.MOV.U32 R4, RZ, RZ, R22 ;  /* 0x000000ffff047224 */ /* 0x000fe400078e0016 */
[----:B------:R-:W-:Y:S01]  /*7900*/  IMAD.MOV.U32 R5, RZ, RZ, R25 ;  /* 0x000000ffff057224 */ /* 0x000fe200078e0019 */
[----:B-1----:R-:W-:Y:S06]  /*7910*/  @!P0 BRA `(.L_x_178) ;  /* 0x0000000000288947 */ /* 0x002fec0003800000 */
        /* <DEDUP_REMOVED lines=10> */
.L_x_178:
[----:B------:R-:W-:Y:S01]  /*79c0*/  ISETP.NE.AND P0, PT, R2, 0x1, PT ;  /* 0x000000010200780c */ /* 0x000fe20003f05270 */
[----:B------:R-:W-:Y:S01]  /*79d0*/  ULDC UR5, c[0x0][0x648] ;  /* 0x0001920000057ab9 */ /* 0x000fe20000000800 */
[----:B------:R-:W-:Y:S01]  /*79e0*/  LOP3.LUT R23, R23, UR13, RZ, 0xc0, !PT ;  /* 0x0000000d17177c12 */ /* 0x000fe2000f8ec0ff */
[----:B--2---:R-:W-:Y:S01]  /*79f0*/  IMAD.MOV R24, RZ, RZ, -R24 ;  /* 0x000000ffff187224 */ /* 0x004fe200078e0a18 */
[----:B------:R-:W-:Y:S01]  /*7a00*/  SHF.R.U64 R4, R4, UR5, R5 ;  /* 0x0000000504047c19 */ /* 0x000fe20008001205 */
[----:B------:R-:W-:Y:S01]  /*7a10*/  ULDC UR5, c[0x0][0x638] ;  /* 0x00018e0000057ab9 */ /* 0x000fe20000000800 */
[----:B------:R-:W-:Y:S01]  /*7a20*/  LOP3.LUT R7, R20, UR4, RZ, 0xc0, !PT ;  /* 0x0000000414077c12 */ /* 0x000fe2000f8ec0ff */
[----:B------:R-:W-:Y:S01]  /*7a30*/  ULDC UR6, c[0x0][0x610] ;  /* 0x0001840000067ab9 */ /* 0x000fe20000000800 */
[----:B------:R-:W-:Y:S02]  /*7a40*/  IMAD.MOV.U32 R6, RZ, RZ, R15 ;  /* 0x000000ffff067224 */ /* 0x000fe400078e000f */
[----:B------:R-:W-:-:S02]  /*7a50*/  IMAD.MOV R5, RZ, RZ, -R4 ;  /* 0x000000ffff057224 */ /* 0x000fc400078e0a04 */
[----:B------:R-:W-:Y:S02]  /*7a60*/  IMAD R4, R4, UR21, R23 ;  /* 0x0000001504047c24 */ /* 0x000fe4000f8e0217 */
[----:B0-----:R-:W-:Y:S02]  /*7a70*/  @P0 IMAD R19, R21, R24, R14 ;  /* 0x0000001815130224 */ /* 0x001fe400078e020e */
[----:B------:R-:W-:Y:S01]  /*7a80*/  IMAD R22, R5, UR5, R22 ;  /* 0x0000000505167c24 */ /* 0x000fe2000f8e0216 */
[----:B------:R-:W-:Y:S01]  /*7a90*/  ULDC UR5, c[0x0][0x600] ;  /* 0x0001800000057ab9 */ /* 0x000fe20000000800 */
[----:B------:R-:W-:Y:S02]  /*7aa0*/  IMAD R21, R4, UR6, R19 ;  /* 0x0000000604157c24 */ /* 0x000fe4000f8e0213 */
[----:B------:R-:W-:Y:S02]  /*7ab0*/  IMAD R22, R22, UR5, R7 ;  /* 0x0000000516167c24 */ /* 0x000fe4000f8e0207 */
[----:B------:R-:W-:-:S03]  /*7ac0*/  IMAD.MOV.U32 R4, RZ, RZ, 0x1 ;  /* 0x00000001ff047424 */ /* 0x000fc600078e00ff */
[----:B------:R-:W-:Y:S02]  /*7ad0*/  SEL R19, R22, R21, !P0 ;  /* 0x0000001516137207 */ /* 0x000fe40004000000 */
[----:B------:R-:W-:-:S07]  /*7ae0*/  SEL R21, R21, R22, !P0 ;  /* 0x0000001615157207 */ /* 0x000fce0004000000 */
.L_x_176:
[----:B------:R-:W-:Y:S05]  /*7af0*/  BSYNC B1 ;  /* 0x0000000000017941 */ /* 0x000fea0003800000 */
.L_x_175:
[----:B------:R-:W-:-:S13]  /*7b00*/  LOP3.LUT P0, RZ, R4, 0xff, RZ, 0xc0, !PT ;  /* 0x000000ff04ff7812 */ /* 0x000fda000780c0ff */
[----:B------:R-:W-:Y:S05]  /*7b10*/  @P0 BRA `(.L_x_179) ;  /* 0xfffffff400100947 */ /* 0x000fea000383ffff */
[----:B------:R-:W-:Y:S05]  /*7b20*/  BSYNC B0 ;  /* 0x0000000000007941 */ /* 0x000fea0003800000 */
.L_x_168:
[----:B------:R-:W-:-:S03]  /*7b30*/  UMOV UR5, 0xffffffff ;  /* 0xffffffff00057882 */ /* 0x000fc60000000000 */
[----:B------:R-:W-:Y:S05]  /*7b40*/  BRA.DIV UR5, `(.L_x_180) ;  /* 0x0000000605807947 */ /* 0x000fea000b800000 */
[----:B------:R-:W-:-:S13]  /*7b50*/  ELECT P6, URZ, PT ;  /* 0x00000000003f782f */ /* 0x000fda00038c0000 */
.L_x_197:
[----:B------:R-:W-:Y:S04]  /*7b60*/  BSSY B0, `(.L_x_181) ;  /* 0x0000046000007945 */ /* 0x000fe80003800000 */
[----:B------:R-:W-:Y:S05]  /*7b70*/  @!P6 BRA `(.L_x_182) ;  /* 0x000000040010e947 */ /* 0x000fea0003800000 */
[----:B------:R-:W-:-:S04]  /*7b80*/  LOP3.LUT R18, R18, 0x2, RZ, 0xfc, !PT ;  /* 0x0000000212127812 */ /* 0x000fc800078efcff */
[----:B------:R-:W-:-:S13]  /*7b90*/  ISETP.NE.AND P0, PT, R18, 0x3, PT ;  /* 0x000000031200780c */ /* 0x000fda0003f05270 */
[----:B------:R-:W-:Y:S05]  /*7ba0*/  @!P0 BRA `(.L_x_183) ;  /* 0x0000000000048947 */ /* 0x000fea0003800000 */
[----:B------:R-:W-:Y:S01]  /*7bb0*/  BPT.TRAP 0x1 ;  /* 0x000000040000795c */ /* 0x000fe20000300000 */
.L_x_183:
[----:B------:R-:W0:Y:S01]  /*7bc0*/  S2R R5, SR_CgaCtaId ;  /* 0x0000000000057919 */ /* 0x000e220000008800 */
[----:B------:R-:W-:Y:S02]  /*7bd0*/  MOV R0, 0x400 ;  /* 0x0000040000007802 */ /* 0x000fe40000000f00 */
[----:B------:R-:W-:Y:S02]  /*7be0*/  SHF.L.U32 R2, R3, 0x1f, RZ ;  /* 0x0000001f03027819 */ /* 0x000fe400000006ff */
[----:B0-----:R-:W-:-:S05]  /*7bf0*/  LEA R5, R5, R0, 0x18 ;  /* 0x0000000005057211 */ /* 0x001fca00078ec0ff */
[----:B------:R-:W-:-:S04]  /*7c00*/  VIADD R5, R5, 0x38 ;  /* 0x0000003805057836 */ /* 0x000fc80000000000 */
[C---:B------:R-:W-:Y:S02]  /*7c10*/  IMAD R7, R8.reuse, 0x8, R5 ;  /* 0x0000000808077824 */ /* 0x040fe400078e0205 */
[----:B------:R-:W-:Y:S02]  /*7c20*/  VIADD R8, R8, 0x1 ;  /* 0x0000000108087836 */ /* 0x000fe40000000000 */
[----:B------:R-:W0:Y:S03]  /*7c30*/  SYNCS.PHASECHK.TRANS64.TRYWAIT P0, [R7+URZ], R2 ;  /* 0x00000002070075a7 */ /* 0x000e26000800017f */
[----:B------:R-:W-:-:S04]  /*7c40*/  ISETP.NE.AND P1, PT, R8, 0x7, PT ;  /* 0x000000070800780c */ /* 0x000fc80003f25270 */
[----:B------:R-:W-:Y:S02]  /*7c50*/  SEL R0, RZ, 0x1, P1 ;  /* 0x00000001ff007807 */ /* 0x000fe40000800000 */
[----:B------:R-:W-:Y:S02]  /*7c60*/  SEL R8, R8, RZ, P1 ;  /* 0x000000ff08087207 */ /* 0x000fe40000800000 */
[----:B------:R-:W-:-:S03]  /*7c70*/  LOP3.LUT R9, R3, R0, RZ, 0x3c, !PT ;  /* 0x0000000003097212 */ /* 0x000fc600078e3cff */
[----:B------:R-:W-:Y:S01]  /*7c80*/  IMAD R6, R8, 0x8, R5 ;  /* 0x0000000808067824 */ /* 0x000fe200078e0205 */
[----:B------:R-:W-:Y:S01]  /*7c90*/  SHF.L.U32 R3, R9, 0x1f, RZ ;  /* 0x0000001f09037819 */ /* 0x000fe200000006ff */
[----:B0-----:R-:W-:Y:S06]  /*7ca0*/  @!P0 BRA `(.L_x_184) ;  /* 0x0000000400488947 */ /* 0x001fec0003800000 */
.L_x_198:
[----:B------:R-:W1:Y:S01]  /*7cb0*/  SYNCS.PHASECHK.TRANS64.TRYWAIT P0, [R6+URZ], R3 ;  /* 0x00000003060075a7 */ /* 0x000e62000800017f */
[----:B------:R-:W-:-:S05]  /*7cc0*/  VIADD R0, R8, 0x1 ;  /* 0x0000000108007836 */ /* 0x000fca0000000000 */
[----:B------:R-:W-:-:S04]  /*7cd0*/  ISETP.NE.AND P1, PT, R0, 0x7, PT ;  /* 0x000000070000780c */ /* 0x000fc80003f25270 */
[----:B0-----:R-:W-:Y:S02]  /*7ce0*/  SEL R2, RZ, 0x1, P1 ;  /* 0x00000001ff027807 */ /* 0x001fe40000800000 */
[----:B------:R-:W-:Y:S02]  /*7cf0*/  SEL R0, R0, RZ, P1 ;  /* 0x000000ff00007207 */ /* 0x000fe40000800000 */
[----:B------:R-:W-:-:S03]  /*7d00*/  LOP3.LUT R9, R9, R2, RZ, 0x3c, !PT ;  /* 0x0000000209097212 */ /* 0x000fc600078e3cff */
[----:B------:R-:W-:Y:S01]  /*7d10*/  IMAD R7, R0, 0x8, R5 ;  /* 0x0000000800077824 */ /* 0x000fe200078e0205 */
[----:B------:R-:W-:Y:S01]  /*7d20*/  SHF.L.U32 R4, R9, 0x1f, RZ ;  /* 0x0000001f09047819 */ /* 0x000fe200000006ff */
[----:B-1----:R-:W-:Y:S06]  /*7d30*/  @!P0 BRA `(.L_x_185) ;  /* 0x0000000400388947 */ /* 0x002fec0003800000 */
.L_x_199:
[----:B------:R-:W1:Y:S01]  /*7d40*/  SYNCS.PHASECHK.TRANS64.TRYWAIT P0, [R7+URZ], R4 ;  /* 0x00000004070075a7 */ /* 0x000e62000800017f */
[----:B------:R-:W-:-:S05]  /*7d50*/  VIADD R0, R0, 0x1 ;  /* 0x0000000100007836 */ /* 0x000fca0000000000 */
[----:B------:R-:W-:-:S04]  /*7d60*/  ISETP.NE.AND P1, PT, R0, 0x7, PT ;  /* 0x000000070000780c */ /* 0x000fc80003f25270 */
[----:B------:R-:W-:Y:S02]  /*7d70*/  SEL R2, RZ, 0x1, P1 ;  /* 0x00000001ff027807 */ /* 0x000fe40000800000 */
[----:B------:R-:W-:Y:S02]  /*7d80*/  SEL R0, R0, RZ, P1 ;  /* 0x000000ff00007207 */ /* 0x000fe40000800000 */
[----:B------:R-:W-:-:S03]  /*7d90*/  LOP3.LUT R9, R9, R2, RZ, 0x3c, !PT ;  /* 0x0000000209097212 */ /* 0x000fc600078e3cff */
[----:B0-----:R-:W-:Y:S01]  /*7da0*/  IMAD R6, R0, 0x8, R5 ;  /* 0x0000000800067824 */ /* 0x001fe200078e0205 */
[----:B------:R-:W-:Y:S01]  /*7db0*/  SHF.L.U32 R3, R9, 0x1f, RZ ;  /* 0x0000001f09037819 */ /* 0x000fe200000006ff */
[----:B-1----:R-:W-:Y:S06]  /*7dc0*/  @!P0 BRA `(.L_x_186) ;  /* 0x0000000400288947 */ /* 0x002fec0003800000 */
.L_x_200:
        /* <DEDUP_REMOVED lines=9> */
.L_x_201:
        /* <DEDUP_REMOVED lines=9> */
.L_x_202:
[----:B------:R-:W1:Y:S01]  /*7ef0*/  SYNCS.PHASECHK.TRANS64.TRYWAIT P0, [R6+URZ], R3 ;  /* 0x00000003060075a7 */ /* 0x000e62000800017f */
[----:B------:R-:W-:-:S05]  /*7f00*/  VIADD R0, R0, 0x1 ;  /* 0x0000000100007836 */ /* 0x000fca0000000000 */
[----:B------:R-:W-:-:S04]  /*7f10*/  ISETP.NE.AND P1, PT, R0, 0x7, PT ;  /* 0x000000070000780c */ /* 0x000fc80003f25270 */
[----:B------:R-:W-:Y:S02]  /*7f20*/  SEL R2, RZ, 0x1, P1 ;  /* 0x00000001ff027807 */ /* 0x000fe40000800000 */
[----:B------:R-:W-:Y:S02]  /*7f30*/  SEL R0, R0, RZ, P1 ;  /* 0x000000ff00007207 */ /* 0x000fe40000800000 */
[----:B------:R-:W-:Y:S01]  /*7f40*/  LOP3.LUT R2, R9, R2, RZ, 0x3c, !PT ;  /* 0x0000000209027212 */ /* 0x000fe200078e3cff */
[----:B-1----:R-:W-:Y:S06]  /*7f50*/  @!P0 BRA `(.L_x_189) ;  /* 0x0000000400008947 */ /* 0x002fec0003800000 */
.L_x_203:
[----:B------:R-:W-:Y:S01]  /*7f60*/  IMAD R5, R0, 0x8, R5 ;  /* 0x0000000800057824 */ /* 0x000fe200078e0205 */
[----:B------:R-:W-:-:S07]  /*7f70*/  SHF.L.U32 R0, R2, 0x1f, RZ ;  /* 0x0000001f02007819 */ /* 0x000fce00000006ff */
.L_x_190:
[----:B--2---:R2:W3:Y:S02]  /*7f80*/  SYNCS.PHASECHK.TRANS64.TRYWAIT P0, [R5+URZ], R0 ;  /* 0x00000000050075a7 */ /* 0x0044e4000800017f */
[----:B---3--:R-:W-:Y:S05]  /*7f90*/  @!P0 NANOSLEEP.SYNCS 0x989680 ;  /* 0x009896800000895d */ /* 0x008fea0003900000 */
[----:B------:R-:W3:Y:S02]  /*7fa0*/  @!P0 SYNCS.PHASECHK.TRANS64 P0, [R5+URZ], R0 ;  /* 0x00000000050085a7 */ /* 0x000ee4000800007f */
[----:B---3--:R-:W-:Y:S05]  /*7fb0*/  @!P0 BRA `(.L_x_190) ;  /* 0xfffffffc00f08947 */ /* 0x008fea000383ffff */
.L_x_182:
[----:B------:R-:W-:Y:S05]  /*7fc0*/  BSYNC B0 ;  /* 0x0000000000007941 */ /* 0x000fea0003800000 */
.L_x_181:
[----:B------:R-:W-:Y:S05]  /*7fd0*/  EXIT ;  /* 0x000000000000794d */ /* 0x000fea0003800000 */
.L_x_21:
[----:B-1----:R1:W2:Y:S02]  /*7fe0*/  SYNCS.PHASECHK.TRANS64.TRYWAIT P1, [R3+URZ], R0 ;  /* 0x00000000030075a7 */ /* 0x0022a4000802017f */
[----:B--2---:R-:W-:Y:S05]  /*7ff0*/  @!P1 NANOSLEEP.SYNCS 0x989680 ;  /* 0x009896800000995d */ /* 0x004fea0003900000 */
[----:B------:R-:W2:Y:S02]  /*8000*/  @!P1 SYNCS.PHASECHK.TRANS64 P1, [R3+URZ], R0 ;  /* 0x00000000030095a7 */ /* 0x000ea4000802007f */
[----:B--2---:R-:W-:Y:S05]  /*8010*/  @!P1 BRA `(.L_x_21) ;  /* 0xfffffffc00f09947 */ /* 0x004fea000383ffff */
[----:B------:R-:W-:Y:S05]  /*8020*/  BRA `(.L_x_20) ;  /* 0xffffff9400dc7947 */ /* 0x000fea000383ffff */
.L_x_26:
[----:B-1----:R1:W2:Y:S02]  /*8030*/  SYNCS.PHASECHK.TRANS64.TRYWAIT P1, [R5+URZ], R4 ;  /* 0x00000004050075a7 */ /* 0x0022a4000802017f */
[----:B--2---:R-:W-:Y:S05]  /*8040*/  @!P1 NANOSLEEP.SYNCS 0x989680 ;  /* 0x009896800000995d */ /* 0x004fea0003900000 */
[----:B------:R-:W2:Y:S02]  /*8050*/  @!P1 SYNCS.PHASECHK.TRANS64 P1, [R5+URZ], R4 ;  /* 0x00000004050095a7 */ /* 0x000ea4000802007f */
[----:B--2---:R-:W-:Y:S05]  /*8060*/  @!P1 BRA `(.L_x_26) ;  /* 0xfffffffc00f09947 */ /* 0x004fea000383ffff */
[----:B------:R-:W-:Y:S05]  /*8070*/  BRA `(.L_x_25) ;  /* 0xffffff9800b87947 */ /* 0x000fea000383ffff */
.L_x_169:
[----:B------:R-:W-:Y:S01]  /*8080*/  BSSY B1, `(.L_x_191) ;  /* 0x0000006000017945 */ /* 0x000fe20003800000 */
[----:B------:R-:W-:-:S07]  /*8090*/  IMAD.MOV.U32 R15, RZ, RZ, -0x1 ;  /* 0xffffffffff0f7424 */ /* 0x000fce00078e00ff */
[----:B------:R-:W-:Y:S05]  /*80a0*/  WARPSYNC.COLLECTIVE R15, `(.L_x_192) ;  /* 0x000000000f0c7348 */ /* 0x000fea0003c00000 */
[----:B------:R-:W-:Y:S02]  /*80b0*/  ELECT P6, UR62, PT ;  /* 0x00000000003e782f */ /* 0x000fe400038c0000 */
[----:B------:R-:W-:Y:S01]  /*80c0*/  MOV R14, UR62 ;  /* 0x0000003e000e7c02 */ /* 0x000fe20008000f00 */
[----:B------:R-:W-:Y:S10]  /*80d0*/  ENDCOLLECTIVE ;  /* 0x000000000000791b */ /* 0x000ff40003800000 */
.L_x_192:
[----:B------:R-:W-:Y:S05]  /*80e0*/  BSYNC B1 ;  /* 0x0000000000017941 */ /* 0x000fea0003800000 */
.L_x_191:
[----:B------:R-:W-:Y:S05]  /*80f0*/  BRA `(.L_x_193) ;  /* 0xffffffec00a47947 */ /* 0x000fea000383ffff */
.L_x_172:
[----:B-1----:R1:W2:Y:S02]  /*8100*/  SYNCS.PHASECHK.TRANS64.TRYWAIT P0, [R23+URZ+0x38], R14 ;  /* 0x0000380e170075a7 */ /* 0x0022a4000800017f */
[----:B--2---:R-:W-:Y:S05]  /*8110*/  @!P0 NANOSLEEP.SYNCS 0x989680 ;  /* 0x009896800000895d */ /* 0x004fea0003900000 */
[----:B------:R-:W2:Y:S02]  /*8120*/  @!P0 SYNCS.PHASECHK.TRANS64 P0, [R23+URZ+0x38], R14 ;  /* 0x0000380e170085a7 */ /* 0x000ea4000800007f */
[----:B--2---:R-:W-:Y:S05]  /*8130*/  @!P0 BRA `(.L_x_172) ;  /* 0xfffffffc00f08947 */ /* 0x004fea000383ffff */
[----:B------:R-:W-:Y:S05]  /*8140*/  BRA `(.L_x_194) ;  /* 0xffffffec00ec7947 */ /* 0x000fea000383ffff */
.L_x_180:
[----:B------:R-:W-:Y:S01]  /*8150*/  BSSY B0, `(.L_x_195) ;  /* 0x0000006000007945 */ /* 0x000fe20003800000 */
[----:B------:R-:W-:-:S07]  /*8160*/  IMAD.MOV.U32 R15, RZ, RZ, -0x1 ;  /* 0xffffffffff0f7424 */ /* 0x000fce00078e00ff */
[----:B------:R-:W-:Y:S05]  /*8170*/  WARPSYNC.COLLECTIVE R15, `(.L_x_196) ;  /* 0x000000000f0c7348 */ /* 0x000fea0003c00000 */
[----:B------:R-:W-:Y:S02]  /*8180*/  ELECT P6, UR62, PT ;  /* 0x00000000003e782f */ /* 0x000fe400038c0000 */
[----:B------:R-:W-:Y:S01]  /*8190*/  MOV R14, UR62 ;  /* 0x0000003e000e7c02 */ /* 0x000fe20008000f00 */
[----:B------:R-:W-:Y:S10]  /*81a0*/  ENDCOLLECTIVE ;  /* 0x000000000000791b */ /* 0x000ff40003800000 */
.L_x_196:
[----:B------:R-:W-:Y:S05]  /*81b0*/  BSYNC B0 ;  /* 0x0000000000007941 */ /* 0x000fea0003800000 */
.L_x_195:
[----:B------:R-:W-:Y:S05]  /*81c0*/  BRA `(.L_x_197) ;  /* 0xfffffff800647947 */ /* 0x000fea000383ffff */
.L_x_184:
[----:B0-----:R0:W1:Y:S02]  /*81d0*/  SYNCS.PHASECHK.TRANS64.TRYWAIT P0, [R7+URZ], R2 ;  /* 0x00000002070075a7 */ /* 0x001064000800017f */
[----:B-1----:R-:W-:Y:S05]  /*81e0*/  @!P0 NANOSLEEP.SYNCS 0x989680 ;  /* 0x009896800000895d */ /* 0x002fea0003900000 */
[----:B------:R-:W1:Y:S02]  /*81f0*/  @!P0 SYNCS.PHASECHK.TRANS64 P0, [R7+URZ], R2 ;  /* 0x00000002070085a7 */ /* 0x000e64000800007f */
[----:B-1----:R-:W-:Y:S05]  /*8200*/  @!P0 BRA `(.L_x_184) ;  /* 0xfffffffc00f08947 */ /* 0x002fea000383ffff */
[----:B------:R-:W-:Y:S05]  /*8210*/  BRA `(.L_x_198) ;  /* 0xfffffff800a47947 */ /* 0x000fea000383ffff */
.L_x_185:
[----:B0-----:R0:W1:Y:S02]  /*8220*/  SYNCS.PHASECHK.TRANS64.TRYWAIT P0, [R6+URZ], R3 ;  /* 0x00000003060075a7 */ /* 0x001064000800017f */
[----:B-1----:R-:W-:Y:S05]  /*8230*/  @!P0 NANOSLEEP.SYNCS 0x989680 ;  /* 0x009896800000895d */ /* 0x002fea0003900000 */
[----:B------:R-:W1:Y:S02]  /*8240*/  @!P0 SYNCS.PHASECHK.TRANS64 P0, [R6+URZ], R3 ;  /* 0x00000003060085a7 */ /* 0x000e64000800007f */
[----:B-1----:R-:W-:Y:S05]  /*8250*/  @!P0 BRA `(.L_x_185) ;  /* 0xfffffffc00f08947 */ /* 0x002fea000383ffff */
[----:B------:R-:W-:Y:S05]  /*8260*/  BRA `(.L_x_199) ;  /* 0xfffffff800b47947 */ /* 0x000fea000383ffff */
.L_x_186:
[----:B0-----:R0:W1:Y:S02]  /*8270*/  SYNCS.PHASECHK.TRANS64.TRYWAIT P0, [R7+URZ], R4 ;  /* 0x00000004070075a7 */ /* 0x001064000800017f */
[----:B-1----:R-:W-:Y:S05]  /*8280*/  @!P0 NANOSLEEP.SYNCS 0x989680 ;  /* 0x009896800000895d */ /* 0x002fea0003900000 */
[----:B------:R-:W1:Y:S02]  /*8290*/  @!P0 SYNCS.PHASECHK.TRANS64 P0, [R7+URZ], R4 ;  /* 0x00000004070085a7 */ /* 0x000e64000800007f */
[----:B-1----:R-:W-:Y:S05]  /*82a0*/  @!P0 BRA `(.L_x_186) ;  /* 0xfffffffc00f08947 */ /* 0x002fea000383ffff */
[----:B------:R-:W-:Y:S05]  /*82b0*/  BRA `(.L_x_200) ;  /* 0xfffffff800c47947 */ /* 0x000fea000383ffff */
.L_x_187:
[----:B0-----:R0:W1:Y:S02]  /*82c0*/  SYNCS.PHASECHK.TRANS64.TRYWAIT P0, [R6+URZ], R3 ;  /* 0x00000003060075a7 */ /* 0x001064000800017f */
[----:B-1----:R-:W-:Y:S05]  /*82d0*/  @!P0 NANOSLEEP.SYNCS 0x989680 ;  /* 0x009896800000895d */ /* 0x002fea0003900000 */
[----:B------:R-:W1:Y:S02]  /*82e0*/  @!P0 SYNCS.PHASECHK.TRANS64 P0, [R6+URZ], R3 ;  /* 0x00000003060085a7 */ /* 0x000e64000800007f */
[----:B-1----:R-:W-:Y:S05]  /*82f0*/  @!P0 BRA `(.L_x_187) ;  /* 0xfffffffc00f08947 */ /* 0x002fea000383ffff */
[----:B------:R-:W-:Y:S05]  /*8300*/  BRA `(.L_x_201) ;  /* 0xfffffff800d47947 */ /* 0x000fea000383ffff */
.L_x_188:
[----:B0-----:R0:W1:Y:S02]  /*8310*/  SYNCS.PHASECHK.TRANS64.TRYWAIT P0, [R7+URZ], R4 ;  /* 0x00000004070075a7 */ /* 0x001064000800017f */
[----:B-1----:R-:W-:Y:S05]  /*8320*/  @!P0 NANOSLEEP.SYNCS 0x989680 ;  /* 0x009896800000895d */ /* 0x002fea0003900000 */
[----:B------:R-:W1:Y:S02]  /*8330*/  @!P0 SYNCS.PHASECHK.TRANS64 P0, [R7+URZ], R4 ;  /* 0x00000004070085a7 */ /* 0x000e64000800007f */
[----:B-1----:R-:W-:Y:S05]  /*8340*/  @!P0 BRA `(.L_x_188) ;  /* 0xfffffffc00f08947 */ /* 0x002fea000383ffff */
[----:B------:R-:W-:Y:S05]  /*8350*/  BRA `(.L_x_202) ;  /* 0xfffffff800e47947 */ /* 0x000fea000383ffff */
.L_x_189:
[----:B-1----:R1:W2:Y:S02]  /*8360*/  SYNCS.PHASECHK.TRANS64.TRYWAIT P0, [R6+URZ], R3 ;  /* 0x00000003060075a7 */ /* 0x0022a4000800017f */
[----:B--2---:R-:W-:Y:S05]  /*8370*/  @!P0 NANOSLEEP.SYNCS 0x989680 ;  /* 0x009896800000895d */ /* 0x004fea0003900000 */
[----:B------:R-:W2:Y:S02]  /*8380*/  @!P0 SYNCS.PHASECHK.TRANS64 P0, [R6+URZ], R3 ;  /* 0x00000003060085a7 */ /* 0x000ea4000800007f */
[----:B--2---:R-:W-:Y:S05]  /*8390*/  @!P0 BRA `(.L_x_189) ;  /* 0xfffffffc00f08947 */ /* 0x004fea000383ffff */
[----:B------:R-:W-:Y:S05]  /*83a0*/  BRA `(.L_x_203) ;  /* 0xfffffff800ec7947 */ /* 0x000fea000383ffff */
.L_x_204:
[----:B------:R-:W-:-:S00]  /*83b0*/  BRA `(.L_x_204) ;  /* 0xfffffffc00fc7947 */ /* 0x000fc0000383ffff */
[----:B------:R-:W-:-:S00]  /*83c0*/  NOP ;  /* 0x0000000000007918 */ /* 0x000fc00000000000 */
        /* <DEDUP_REMOVED lines=11> */
.L_x_205:


//--------------------- .nv.global.init           --------------------------
	.section	.nv.global.init,"aw",@progbits
.nv.global.init:
	.type		$str$22,@object
	.size		$str$22,($str$23 - $str$22)
$str$22:
        /*0000*/ 	.byte	0x6b, 0x5f, 0x74, 0x69, 0x6c, 0x65, 0x5f, 0x63, 0x6f, 0x75, 0x6e, 0x74, 0x20, 0x3e, 0x3d, 0x20
        /*0010*/ 	.byte	0x31, 0x00
	.type		$str$23,@object
	.size		$str$23,(__unnamed_1 - $str$23)
$str$23:
        /*0012*/ 	.byte	0x2f, 0x74, 0x6d, 0x70, 0x2f, 0x63, 0x75, 0x74, 0x6c, 0x61, 0x73, 0x73, 0x5f, 0x73, 0x77, 0x65
        /*0022*/ 	.byte	0x65, 0x70, 0x5f, 0x73, 0x72, 0x63, 0x2f, 0x69, 0x6e, 0x63, 0x6c, 0x75, 0x64, 0x65, 0x2f, 0x63
        /*0032*/ 	.byte	0x75, 0x74, 0x6c, 0x61, 0x73, 0x73, 0x2f, 0x67, 0x65, 0x6d, 0x6d, 0x2f, 0x63, 0x6f, 0x6c, 0x6c
        /*0042*/ 	.byte	0x65, 0x63, 0x74, 0x69, 0x76, 0x65, 0x2f, 0x73, 0x6d, 0x39, 0x30, 0x5f, 0x6d, 0x6d, 0x61, 0x5f
        /*0052*/ 	.byte	0x74, 0x6d, 0x61, 0x5f, 0x67, 0x6d, 0x6d, 0x61, 0x5f, 0x73, 0x73, 0x5f, 0x77, 0x61, 0x72, 0x70
        /*0062*/ 	.byte	0x73, 0x70, 0x65, 0x63, 0x69, 0x61, 0x6c, 0x69, 0x7a, 0x65, 0x64, 0x2e, 0x68, 0x70, 0x70, 0x00
	.type		__unnamed_1,@object
	.size		__unnamed_1,(.L_0 - __unnamed_1)
__unnamed_1:
        /*0072*/ 	.byte	0x76, 0x6f, 0x69, 0x64, 0x20, 0x63, 0x75, 0x74, 0x6c, 0x61, 0x73, 0x73, 0x3a, 0x3a, 0x67, 0x65
        /* <DEDUP_REMOVED lines=180> */
        /*0bc2*/ 	.byte	0x74, 0x69, 0x74, 0x79, 0x5d, 0x00
.L_0:


//--------------------- .nv.shared._ZN7cutlass13device_kernelINS_4gemm6kernel13GemmUniversalIN4cute5tupleIJiiiiEEENS1_10collective13CollectiveMmaINS1_34MainloopSm90TmaGmmaWarpSpecializedILi7ENS5_IJNS4_1CILi1EEENSA_ILi4EEESB_EEENS1_35KernelTmaWarpSpecializedCooperativeEEENS5_IJNSA_ILi128EEESG_NSA_ILi64EEEEEENS_6half_tENS5_IJlSB_lEEESJ_NS5_IJSB_llEEENS4_8TiledMMAINS4_8MMA_AtomIJNS4_4SM904GMMA26MMA_64x128x16_F32F16F16_SSILNSP_5MajorE0ELSR_1ELNSP_7ScaleInE1ELSS_1EEEEEENS4_6LayoutINS5_IJNSA_ILi2EEESB_SB_EEENS5_IJSB_NSA_ILi0EEESY_EEEEENS5_IJNS4_10UnderscoreES11_S11_EEEEENS4_23SM90_TMA_LOAD_MULTICASTENS4_14ComposedLayoutINS4_7SwizzleILi3ELi4ELi3EEENS4_18smem_ptr_flag_bitsILi16EEENSV_INS5_IJNSA_ILi8EEESH_EEENS5_IJSH_SB_EEEEEEEvNS4_8identityENS4_13SM90_TMA_LOADENS15_IS17_S19_NSV_INS5_IJSH_S1A_EEENS5_IJSB_SH_EEEEEEEvS1F_EENS_8epilogue10collective6detail29Sm90TmaWarpSpecializedAdapterINS1N_15DefaultEpilogueISJ_SK_SK_NS1M_6thread17LinearCombinationISJ_Li1EffLNS1R_9ScaleType4KindE0ELNS_15FloatRoundStyleE2ESJ_EENS1_15EpilogueDefaultEEEEEvvEEEEvNT_6ParamsE --------------------------
	.section	.nv.shared._ZN7cutlass13device_kernelINS_4gemm6kernel13GemmUniversalIN4cute5tupleIJiiiiEEENS1_10collective13CollectiveMmaINS1_34MainloopSm90TmaGmmaWarpSpecializedILi7ENS5_IJNS4_1CILi1EEENSA_ILi4EEESB_EEENS1_35KernelTmaWarpSpecializedCooperativeEEENS5_IJNSA_ILi128EEESG_NSA_ILi64EEEEEENS_6half_tENS5_IJlSB_lEEESJ_NS5_IJSB_llEEENS4_8TiledMMAINS4_8MMA_AtomIJNS4_4SM904GMMA26MMA_64x128x16_F32F16F16_SSILNSP_5MajorE0ELSR_1ELNSP_7ScaleInE1ELSS_1EEEEEENS4_6LayoutINS5_IJNSA_ILi2EEESB_SB_EEENS5_IJSB_NSA_ILi0EEESY_EEEEENS5_IJNS4_10UnderscoreES11_S11_EEEEENS4_23SM90_TMA_LOAD_MULTICASTENS4_14ComposedLayoutINS4_7SwizzleILi3ELi4ELi3EEENS4_18smem_ptr_flag_bitsILi16EEENSV_INS5_IJNSA_ILi8EEESH_EEENS5_IJSH_SB_EEEEEEEvNS4_8identityENS4_13SM90_TMA_LOADENS15_IS17_S19_NSV_INS5_IJSH_S1A_EEENS5_IJSB_SH_EEEEEEEvS1F_EENS_8epilogue10collective6detail29Sm90TmaWarpSpecializedAdapterINS1N_15DefaultEpilogueISJ_SK_SK_NS1M_6thread17LinearCombinationISJ_Li1EffLNS1R_9ScaleType4KindE0ELNS_15FloatRoundStyleE2ESJ_EENS1_15EpilogueDefaultEEEEEvvEEEEvNT_6ParamsE,"aw",@nobits
	.sectionflags	@""
	.align	16
	.zero		1024


//--------------------- .nv.shared.reserved.0     --------------------------
	.section	.nv.shared.reserved.0,"aw",@nobits
	.weak		__nv_reservedSMEM_offset_0_alias
	.size		__nv_reservedSMEM_offset_0_alias, 0, 0
	.other		__nv_reservedSMEM_offset_0_alias,@"STO_CUDA_RESERVED_SHARED STV_DEFAULT"
__nv_reservedSMEM_offset_0_alias:
	.zero		0


//--------------------- .nv.global                --------------------------
	.section	.nv.global,"aw",@nobits
.nv.global:
	.type		_ZN40_INTERNAL_bf9d237d_4_k_cu_aefda053_227374cute1_E,@object
	.size		_ZN40_INTERNAL_bf9d237d_4_k_cu_aefda053_227374cute1_E,(_ZN40_INTERNAL_bf9d237d_4_k_cu_aefda053_227374cuda3std3__45__cpo6cbeginE - _ZN40_INTERNAL_bf9d237d_4_k_cu_aefda053_227374cute1_E)
_ZN40_INTERNAL_bf9d237d_4_k_cu_aefda053_227374cute1_E:
	.zero		1
	.type		_ZN40_INTERNAL_bf9d237d_4_k_cu_aefda053_227374cuda3std3__45__cpo6cbeginE,@object
	.size		_ZN40_INTERNAL_bf9d237d_4_k_cu_aefda053_227374cuda3std3__45__cpo6cbeginE,(_ZN40_INTERNAL_bf9d237d_4_k_cu_aefda053_227374cuda3std3__48in_placeE - _ZN40_INTERNAL_bf9d237d_4_k_cu_aefda053_227374cuda3std3__45__cpo6cbeginE)
_ZN40_INTERNAL_bf9d237d_4_k_cu_aefda053_227374cuda3std3__45__cpo6cbeginE:
	.zero		1
	.type		_ZN40_INTERNAL_bf9d237d_4_k_cu_aefda053_227374cuda3std3__48in_placeE,@object
	.size		_ZN40_INTERNAL_bf9d237d_4_k_cu_aefda053_227374cuda3std3__48in_placeE,(_ZN40_INTERNAL_bf9d237d_4_k_cu_aefda053_227374cuda3std6ranges3__45__cpo9iter_moveE - _ZN40_INTERNAL_bf9d237d_4_k_cu_aefda053_227374cuda3std3__48in_placeE)
_ZN40_INTERNAL_bf9d237d_4_k_cu_aefda053_227374cuda3std3__48in_placeE:
	.zero		1
	.type		_ZN40_INTERNAL_bf9d237d_4_k_cu_aefda053_227374cuda3std6ranges3__45__cpo9iter_moveE,@object
	.size		_ZN40_INTERNAL_bf9d237d_4_k_cu_aefda053_227374cuda3std6ranges3__45__cpo9iter_moveE,(_ZN40_INTERNAL_bf9d237d_4_k_cu_aefda053_227374cuda3std3__45__cpo5beginE - _ZN40_INTERNAL_bf9d237d_4_k_cu_aefda053_227374cuda3std6ranges3__45__cpo9iter_moveE)
_ZN40_INTERNAL_bf9d237d_4_k_cu_aefda053_227374cuda3std6ranges3__45__cpo9iter_moveE:
	.zero		1
	.type		_ZN40_INTERNAL_bf9d237d_4_k_cu_aefda053_227374cuda3std3__45__cpo5beginE,@object
	.size		_ZN40_INTERNAL_bf9d237d_4_k_cu_aefda053_227374cuda3std3__45__cpo5beginE,(_ZN40_INTERNAL_bf9d237d_4_k_cu_aefda053_227374cuda3std3__442_GLOBAL__N__bf9d237d_4_k_cu_aefda053_227376ignoreE - _ZN40_INTERNAL_bf9d237d_4_k_cu_aefda053_227374cuda3std3__45__cpo5beginE)
_ZN40_INTERNAL_bf9d237d_4_k_cu_aefda053_227374cuda3std3__45__cpo5beginE:
	.zero		1
	.type		_ZN40_INTERNAL_bf9d237d_4_k_cu_aefda053_227374cuda3std3__442_GLOBAL__N__bf9d237d_4_k_cu_aefda053_227376ignoreE,@object
	.size		_ZN40_INTERNAL_bf9d237d_4_k_cu_aefda053_227374cuda3std3__442_GLOBAL__N__bf9d237d_4_k_cu_aefda053_227376ignoreE,(_ZN40_INTERNAL_bf9d237d_4_k_cu_aefda053_227374cute7productE - _ZN40_INTERNAL_bf9d237d_4_k_cu_aefda053_227374cuda3std3__442_GLOBAL__N__bf9d237d_4_k_cu_aefda053_227376ignoreE)
_ZN40_INTERNAL_bf9d237d_4_k_cu_aefda053_227374cuda3std3__442_GLOBAL__N__bf9d237d_4_k_cu_aefda053_227376ignoreE:
	.zero		1
	.type		_ZN40_INTERNAL_bf9d237d_4_k_cu_aefda053_227374cute7productE,@object
	.size		_ZN40_INTERNAL_bf9d237d_4_k_cu_aefda053_227374cute7productE,(_ZN40_INTERNAL_bf9d237d_4_k_cu_aefda053_227374cuda3std3__45__cpo3endE - _ZN40_INTERNAL_bf9d237d_4_k_cu_aefda053_227374cute7productE)
_ZN40_INTERNAL_bf9d237d_4_k_cu_aefda053_227374cute7productE:
	.zero		1
	.type		_ZN40_INTERNAL_bf9d237d_4_k_cu_aefda053_227374cuda3std3__45__cpo3endE,@object
	.size		_ZN40_INTERNAL_bf9d237d_4_k_cu_aefda053_227374cuda3std3__45__cpo3endE,(_ZN40_INTERNAL_bf9d237d_4_k_cu_aefda053_227374cuda3std3__419piecewise_constructE - _ZN40_INTERNAL_bf9d237d_4_k_cu_aefda053_227374cuda3std3__45__cpo3endE)
_ZN40_INTERNAL_bf9d237d_4_k_cu_aefda053_227374cuda3std3__45__cpo3endE:
	.zero		1
	.type		_ZN40_INTERNAL_bf9d237d_4_k_cu_aefda053_227374cuda3std3__419piecewise_constructE,@object
	.size		_ZN40_INTERNAL_bf9d237d_4_k_cu_aefda053_227374cuda3std3__419piecewise_constructE,(_ZN40_INTERNAL_bf9d237d_4_k_cu_aefda053_227374cuda3std3__45__cpo4cendE - _ZN40_INTERNAL_bf9d237d_4_k_cu_aefda053_227374cuda3std3__419piecewise_constructE)
_ZN40_INTERNAL_bf9d237d_4_k_cu_aefda053_227374cuda3std3__419piecewise_constructE:
	.zero		1
	.type		_ZN40_INTERNAL_bf9d237d_4_k_cu_aefda053_227374cuda3std3__45__cpo4cendE,@object
	.size		_ZN40_INTERNAL_bf9d237d_4_k_cu_aefda053_227374cuda3std3__45__cpo4cendE,(_ZN40_INTERNAL_bf9d237d_4_k_cu_aefda053_227374cuda3std6ranges3__45__cpo4swapE - _ZN40_INTERNAL_bf9d237d_4_k_cu_aefda053_227374cuda3std3__45__cpo4cendE)
_ZN40_INTERNAL_bf9d237d_4_k_cu_aefda053_227374cuda3std3__45__cpo4cendE:
	.zero		1
	.type		_ZN40_INTERNAL_bf9d237d_4_k_cu_aefda053_227374cuda3std6ranges3__45__cpo4swapE,@object
	.size		_ZN40_INTERNAL_bf9d237d_4_k_cu_aefda053_227374cuda3std6ranges3__45__cpo4swapE,(.L_8 - _ZN40_INTERNAL_bf9d237d_4_k_cu_aefda053_227374cuda3std6ranges3__45__cpo4swapE)
_ZN40_INTERNAL_bf9d237d_4_k_cu_aefda053_227374cuda3std6ranges3__45__cpo4swapE:
	.zero		1
.L_8:


//--------------------- .nv.constant0._ZN7cutlass13device_kernelINS_4gemm6kernel13GemmUniversalIN4cute5tupleIJiiiiEEENS1_10collective13CollectiveMmaINS1_34MainloopSm90TmaGmmaWarpSpecializedILi7ENS5_IJNS4_1CILi1EEENSA_ILi4EEESB_EEENS1_35KernelTmaWarpSpecializedCooperativeEEENS5_IJNSA_ILi128EEESG_NSA_ILi64EEEEEENS_6half_tENS5_IJlSB_lEEESJ_NS5_IJSB_llEEENS4_8TiledMMAINS4_8MMA_AtomIJNS4_4SM904GMMA26MMA_64x128x16_F32F16F16_SSILNSP_5MajorE0ELSR_1ELNSP_7ScaleInE1ELSS_1EEEEEENS4_6LayoutINS5_IJNSA_ILi2EEESB_SB_EEENS5_IJSB_NSA_ILi0EEESY_EEEEENS5_IJNS4_10UnderscoreES11_S11_EEEEENS4_23SM90_TMA_LOAD_MULTICASTENS4_14ComposedLayoutINS4_7SwizzleILi3ELi4ELi3EEENS4_18smem_ptr_flag_bitsILi16EEENSV_INS5_IJNSA_ILi8EEESH_EEENS5_IJSH_SB_EEEEEEEvNS4_8identityENS4_13SM90_TMA_LOADENS15_IS17_S19_NSV_INS5_IJSH_S1A_EEENS5_IJSB_SH_EEEEEEEvS1F_EENS_8epilogue10collective6detail29Sm90TmaWarpSpecializedAdapterINS1N_15DefaultEpilogueISJ_SK_SK_NS1M_6thread17LinearCombinationISJ_Li1EffLNS1R_9ScaleType4KindE0ELNS_15FloatRoundStyleE2ESJ_EENS1_15EpilogueDefaultEEEEEvvEEEEvNT_6ParamsE --------------------------
	.section	.nv.constant0._ZN7cutlass13device_kernelINS_4gemm6kernel13GemmUniversalIN4cute5tupleIJiiiiEEENS1_10collective13CollectiveMmaINS1_34MainloopSm90TmaGmmaWarpSpecializedILi7ENS5_IJNS4_1CILi1EEENSA_ILi4EEESB_EEENS1_35KernelTmaWarpSpecializedCooperativeEEENS5_IJNSA_ILi128EEESG_NSA_ILi64EEEEEENS_6half_tENS5_IJlSB_lEEESJ_NS5_IJSB_llEEENS4_8TiledMMAINS4_8MMA_AtomIJNS4_4SM904GMMA26MMA_64x128x16_F32F16F16_SSILNSP_5MajorE0ELSR_1ELNSP_7ScaleInE1ELSS_1EEEEEENS4_6LayoutINS5_IJNSA_ILi2EEESB_SB_EEENS5_IJSB_NSA_ILi0EEESY_EEEEENS5_IJNS4_10UnderscoreES11_S11_EEEEENS4_23SM90_TMA_LOAD_MULTICASTENS4_14ComposedLayoutINS4_7SwizzleILi3ELi4ELi3EEENS4_18smem_ptr_flag_bitsILi16EEENSV_INS5_IJNSA_ILi8EEESH_EEENS5_IJSH_SB_EEEEEEEvNS4_8identityENS4_13SM90_TMA_LOADENS15_IS17_S19_NSV_INS5_IJSH_S1A_EEENS5_IJSB_SH_EEEEEEEvS1F_EENS_8epilogue10collective6detail29Sm90TmaWarpSpecializedAdapterINS1N_15DefaultEpilogueISJ_SK_SK_NS1M_6thread17LinearCombinationISJ_Li1EffLNS1R_9ScaleType4KindE0ELNS_15FloatRoundStyleE2ESJ_EENS1_15EpilogueDefaultEEEEEvvEEEEvNT_6ParamsE,"a",@progbits
	.sectionflags	@""
	.align	4
.nv.constant0._ZN7cutlass13device_kernelINS_4gemm6kernel13GemmUniversalIN4cute5tupleIJiiiiEEENS1_10collective13CollectiveMmaINS1_34MainloopSm90TmaGmmaWarpSpecializedILi7ENS5_IJNS4_1CILi1EEENSA_ILi4EEESB_EEENS1_35KernelTmaWarpSpecializedCooperativeEEENS5_IJNSA_ILi128EEESG_NSA_ILi64EEEEEENS_6half_tENS5_IJlSB_lEEESJ_NS5_IJSB_llEEENS4_8TiledMMAINS4_8MMA_AtomIJNS4_4SM904GMMA26MMA_64x128x16_F32F16F16_SSILNSP_5MajorE0ELSR_1ELNSP_7ScaleInE1ELSS_1EEEEEENS4_6LayoutINS5_IJNSA_ILi2EEESB_SB_EEENS5_IJSB_NSA_ILi0EEESY_EEEEENS5_IJNS4_10UnderscoreES11_S11_EEEEENS4_23SM90_TMA_LOAD_MULTICASTENS4_14ComposedLayoutINS4_7SwizzleILi3ELi4ELi3EEENS4_18smem_ptr_flag_bitsILi16EEENSV_INS5_IJNSA_ILi8EEESH_EEENS5_IJSH_SB_EEEEEEEvNS4_8identityENS4_13SM90_TMA_LOADENS15_IS17_S19_NSV_INS5_IJSH_S1A_EEENS5_IJSB_SH_EEEEEEEvS1F_EENS_8epilogue10collective6detail29Sm90TmaWarpSpecializedAdapterINS1N_15DefaultEpilogueISJ_SK_SK_NS1M_6thread17LinearCombinationISJ_Li1EffLNS1R_9ScaleType4KindE0ELNS_15FloatRoundStyleE2ESJ_EENS1_15EpilogueDefaultEEEEEvvEEEEvNT_6ParamsE:
	.zero		1664


//--------------------- SYMBOLS --------------------------

	.type		.nv.reservedSmem.offset0,@object
	.size		.nv.reservedSmem.offset0,0x4
	.type		__assertfail,@function
